//
// Generated by NVIDIA NVVM Compiler
//
// Compiler Build ID: CL-36424714
// Cuda compilation tools, release 13.0, V13.0.88
// Based on NVVM 20.0.0
//

.version 9.0
.target sm_100
.address_size 64

	// .globl	_Z7computefffffffffffffffffffff
.extern .func  (.param .b32 func_retval0) vprintf
(
	.param .b64 vprintf_param_0,
	.param .b64 vprintf_param_1
)
;
.global .align 1 .b8 $str[7] = {37, 46, 49, 55, 103, 10};
.global .align 4 .b8 __cudart_i2opi_f[24] = {65, 144, 67, 60, 153, 149, 98, 219, 192, 221, 52, 245, 209, 87, 39, 252, 41, 21, 68, 78, 110, 131, 249, 162};

.visible .entry _Z7computefffffffffffffffffffff(
	.param .f32 _Z7computefffffffffffffffffffff_param_0,
	.param .f32 _Z7computefffffffffffffffffffff_param_1,
	.param .f32 _Z7computefffffffffffffffffffff_param_2,
	.param .f32 _Z7computefffffffffffffffffffff_param_3,
	.param .f32 _Z7computefffffffffffffffffffff_param_4,
	.param .f32 _Z7computefffffffffffffffffffff_param_5,
	.param .f32 _Z7computefffffffffffffffffffff_param_6,
	.param .f32 _Z7computefffffffffffffffffffff_param_7,
	.param .f32 _Z7computefffffffffffffffffffff_param_8,
	.param .f32 _Z7computefffffffffffffffffffff_param_9,
	.param .f32 _Z7computefffffffffffffffffffff_param_10,
	.param .f32 _Z7computefffffffffffffffffffff_param_11,
	.param .f32 _Z7computefffffffffffffffffffff_param_12,
	.param .f32 _Z7computefffffffffffffffffffff_param_13,
	.param .f32 _Z7computefffffffffffffffffffff_param_14,
	.param .f32 _Z7computefffffffffffffffffffff_param_15,
	.param .f32 _Z7computefffffffffffffffffffff_param_16,
	.param .f32 _Z7computefffffffffffffffffffff_param_17,
	.param .f32 _Z7computefffffffffffffffffffff_param_18,
	.param .f32 _Z7computefffffffffffffffffffff_param_19,
	.param .f32 _Z7computefffffffffffffffffffff_param_20
)
{
	.local .align 8 .b8 	__local_depot0[40];
	.reg .b64 	%SP;
	.reg .b64 	%SPL;
	.reg .pred 	%p<27>;
	.reg .b32 	%r<50>;
	.reg .b32 	%f<207>;
	.reg .b64 	%rd<25>;
	.reg .b64 	%fd<4>;

	mov.u64 	%SPL, __local_depot0;
	cvta.local.u64 	%SP, %SPL;
	ld.param.f32 	%f205, [_Z7computefffffffffffffffffffff_param_0];
	ld.param.f32 	%f37, [_Z7computefffffffffffffffffffff_param_1];
	ld.param.f32 	%f38, [_Z7computefffffffffffffffffffff_param_2];
	ld.param.f32 	%f20, [_Z7computefffffffffffffffffffff_param_4];
	ld.param.f32 	%f22, [_Z7computefffffffffffffffffffff_param_6];
	ld.param.f32 	%f23, [_Z7computefffffffffffffffffffff_param_7];
	ld.param.f32 	%f24, [_Z7computefffffffffffffffffffff_param_8];
	ld.param.f32 	%f25, [_Z7computefffffffffffffffffffff_param_9];
	ld.param.f32 	%f26, [_Z7computefffffffffffffffffffff_param_10];
	ld.param.f32 	%f27, [_Z7computefffffffffffffffffffff_param_11];
	ld.param.f32 	%f28, [_Z7computefffffffffffffffffffff_param_12];
	ld.param.f32 	%f29, [_Z7computefffffffffffffffffffff_param_13];
	ld.param.f32 	%f30, [_Z7computefffffffffffffffffffff_param_14];
	ld.param.f32 	%f31, [_Z7computefffffffffffffffffffff_param_15];
	ld.param.f32 	%f32, [_Z7computefffffffffffffffffffff_param_16];
	ld.param.f32 	%f33, [_Z7computefffffffffffffffffffff_param_17];
	ld.param.f32 	%f34, [_Z7computefffffffffffffffffffff_param_18];
	ld.param.f32 	%f35, [_Z7computefffffffffffffffffffff_param_19];
	ld.param.f32 	%f36, [_Z7computefffffffffffffffffffff_param_20];
	add.u64 	%rd1, %SPL, 0;
	sub.f32 	%f39, %f37, %f38;
	cvt.rpi.f32.f32 	%f40, %f39;
	abs.f32 	%f41, %f40;
	mov.f32 	%f42, 0f3FB8AA3B;
	mul.rn.f32 	%f43, %f41, %f42;
	cvt.rzi.f32.f32 	%f44, %f43;
	abs.f32 	%f45, %f44;
	setp.gt.f32 	%p1, %f45, 0f42FC0000;
	mov.f32 	%f46, 0f42FC0000;
	copysign.f32 	%f47, %f44, %f46;
	selp.f32 	%f48, %f47, %f44, %p1;
	fma.rn.f32 	%f49, %f48, 0fBF317218, %f41;
	fma.rn.f32 	%f50, %f48, 0f3102E308, %f49;
	mul.f32 	%f51, %f50, 0f3FB8AA3B;
	add.f32 	%f52, %f48, 0f4B40007D;
	mov.b32 	%r14, %f52;
	shl.b32 	%r15, %r14, 23;
	mov.b32 	%f53, %r15;
	ex2.approx.ftz.f32 	%f54, %f51;
	mul.f32 	%f55, %f54, %f53;
	mov.f32 	%f56, 0fBE000000;
	div.approx.ftz.f32 	%f57, %f56, %f55;
	fma.rn.f32 	%f58, %f55, 0f40000000, %f57;
	mul.f32 	%f59, %f40, %f40;
	fma.rn.f32 	%f60, %f59, 0f363D0ADA, 0f394FFF49;
	fma.rn.f32 	%f61, %f60, %f59, 0f3C08889A;
	fma.rn.f32 	%f62, %f61, %f59, 0f3E2AAAAB;
	mul.f32 	%f63, %f59, %f62;
	fma.rn.f32 	%f64, %f63, %f40, %f40;
	setp.ge.f32 	%p2, %f41, 0f3F800000;
	copysign.f32 	%f65, %f40, %f58;
	selp.f32 	%f66, %f65, %f64, %p2;
	add.f32 	%f1, %f66, 0f00003696;
	mul.f32 	%f67, %f1, 0f3F22F983;
	cvt.rni.s32.f32 	%r49, %f67;
	cvt.rn.f32.s32 	%f68, %r49;
	fma.rn.f32 	%f69, %f68, 0fBFC90FDA, %f1;
	fma.rn.f32 	%f70, %f68, 0fB3A22168, %f69;
	fma.rn.f32 	%f202, %f68, 0fA7C234C5, %f70;
	abs.f32 	%f3, %f1;
	setp.ltu.f32 	%p3, %f3, 0f47CE4780;
	@%p3 bra 	$L__BB0_8;
	setp.neu.f32 	%p4, %f3, 0f7F800000;
	@%p4 bra 	$L__BB0_3;
	mov.f32 	%f73, 0f00000000;
	mul.rn.f32 	%f202, %f1, %f73;
	mov.b32 	%r49, 0;
	bra.uni 	$L__BB0_8;
$L__BB0_3:
	mov.b32 	%r2, %f1;
	mov.b64 	%rd24, 0;
	mov.b32 	%r46, 0;
	mov.u64 	%rd22, __cudart_i2opi_f;
	shl.b32 	%r18, %r2, 8;
	or.b32  	%r19, %r18, -2147483648;
	mov.u64 	%rd23, %rd1;
$L__BB0_4:
	.pragma "nounroll";
	ld.global.nc.u32 	%r17, [%rd22];
	mad.wide.u32 	%rd12, %r17, %r19, %rd24;
	shr.u64 	%rd24, %rd12, 32;
	st.local.u32 	[%rd23], %rd12;
	add.s32 	%r46, %r46, 1;
	add.s64 	%rd23, %rd23, 4;
	add.s64 	%rd22, %rd22, 4;
	setp.ne.s32 	%p5, %r46, 6;
	@%p5 bra 	$L__BB0_4;
	shr.u32 	%r20, %r2, 23;
	st.local.u32 	[%rd1+24], %rd24;
	and.b32  	%r5, %r20, 31;
	and.b32  	%r21, %r20, 224;
	add.s32 	%r22, %r21, -128;
	shr.u32 	%r23, %r22, 5;
	mul.wide.u32 	%rd13, %r23, 4;
	sub.s64 	%rd8, %rd1, %rd13;
	ld.local.u32 	%r47, [%rd8+24];
	ld.local.u32 	%r48, [%rd8+20];
	setp.eq.s32 	%p6, %r5, 0;
	@%p6 bra 	$L__BB0_7;
	shf.l.wrap.b32 	%r47, %r48, %r47, %r5;
	ld.local.u32 	%r24, [%rd8+16];
	shf.l.wrap.b32 	%r48, %r24, %r48, %r5;
$L__BB0_7:
	shr.u32 	%r25, %r47, 30;
	shf.l.wrap.b32 	%r26, %r48, %r47, 2;
	shl.b32 	%r27, %r48, 2;
	shr.u32 	%r28, %r26, 31;
	add.s32 	%r29, %r28, %r25;
	neg.s32 	%r30, %r29;
	setp.lt.s32 	%p7, %r2, 0;
	selp.b32 	%r49, %r30, %r29, %p7;
	xor.b32  	%r31, %r26, %r2;
	shr.s32 	%r32, %r26, 31;
	xor.b32  	%r33, %r32, %r26;
	xor.b32  	%r34, %r32, %r27;
	cvt.u64.u32 	%rd14, %r33;
	shl.b64 	%rd15, %rd14, 32;
	cvt.u64.u32 	%rd16, %r34;
	or.b64  	%rd17, %rd15, %rd16;
	cvt.rn.f64.s64 	%fd1, %rd17;
	mul.f64 	%fd2, %fd1, 0d3BF921FB54442D19;
	cvt.rn.f32.f64 	%f71, %fd2;
	neg.f32 	%f72, %f71;
	setp.lt.s32 	%p8, %r31, 0;
	selp.f32 	%f202, %f72, %f71, %p8;
$L__BB0_8:
	add.s32 	%r36, %r49, 1;
	mul.rn.f32 	%f74, %f202, %f202;
	and.b32  	%r37, %r49, 1;
	setp.eq.b32 	%p9, %r37, 1;
	selp.f32 	%f75, %f202, 0f3F800000, %p9;
	fma.rn.f32 	%f76, %f74, %f75, 0f00000000;
	fma.rn.f32 	%f77, %f74, 0f37CBAC00, 0fBAB607ED;
	selp.f32 	%f78, 0fB94D4153, %f77, %p9;
	selp.f32 	%f79, 0f3C0885E4, 0f3D2AAABB, %p9;
	fma.rn.f32 	%f80, %f78, %f74, %f79;
	selp.f32 	%f81, 0fBE2AAAA8, 0fBEFFFFFF, %p9;
	fma.rn.f32 	%f82, %f80, %f74, %f81;
	fma.rn.f32 	%f83, %f82, %f76, %f75;
	and.b32  	%r38, %r36, 2;
	setp.eq.s32 	%p10, %r38, 0;
	mov.f32 	%f84, 0f00000000;
	sub.f32 	%f85, %f84, %f83;
	selp.f32 	%f86, %f83, %f85, %p10;
	setp.leu.f32 	%p11, %f205, %f86;
	@%p11 bra 	$L__BB0_19;
	ld.param.f32 	%f201, [_Z7computefffffffffffffffffffff_param_5];
	mov.f32 	%f87, 0f00000523;
	div.rn.f32 	%f88, %f87, %f20;
	add.f32 	%f205, %f88, 0f933B464B;
	sub.f32 	%f89, %f201, %f22;
	setp.geu.f32 	%p12, %f205, %f89;
	@%p12 bra 	$L__BB0_11;
	mov.f32 	%f90, 0f00000009;
	div.rn.f32 	%f91, %f90, %f23;
	div.rn.f32 	%f92, %f24, %f25;
	add.f32 	%f93, %f92, 0f8000000E;
	add.f32 	%f94, %f93, 0f79C1494D;
	add.f32 	%f95, %f91, %f94;
	abs.f32 	%f96, %f95;
	fma.rn.f32 	%f97, %f96, 0fBF000000, 0f3F000000;
	rsqrt.approx.ftz.f32 	%f98, %f97;
	mul.f32 	%f99, %f97, %f98;
	mul.f32 	%f100, %f98, 0fBF000000;
	fma.rn.f32 	%f101, %f99, %f100, 0f3F000000;
	fma.rn.f32 	%f102, %f99, %f101, %f99;
	setp.eq.f32 	%p13, %f96, 0f3F800000;
	selp.f32 	%f103, 0f00000000, %f102, %p13;
	setp.gt.f32 	%p14, %f96, 0f3F0F5C29;
	selp.f32 	%f104, %f103, %f96, %p14;
	mul.f32 	%f105, %f104, %f104;
	fma.rn.f32 	%f106, %f105, 0f3D4DD2F7, 0f3C99CA97;
	fma.rn.f32 	%f107, %f106, %f105, 0f3D3F90E8;
	fma.rn.f32 	%f108, %f107, %f105, 0f3D993CCF;
	fma.rn.f32 	%f109, %f108, %f105, 0f3E2AAC04;
	mul.f32 	%f110, %f105, %f109;
	fma.rn.f32 	%f111, %f110, %f104, %f104;
	mul.f32 	%f112, %f111, 0fC0000000;
	fma.rn.f32 	%f113, 0f3F6EE581, 0f3FD774EB, %f112;
	selp.f32 	%f114, %f113, %f111, %p14;
	setp.num.f32 	%p15, %f114, %f114;
	copysign.f32 	%f115, %f95, %f114;
	selp.f32 	%f116, %f115, %f114, %p15;
	add.f32 	%f117, %f26, 0f80000009;
	add.f32 	%f205, %f117, %f116;
$L__BB0_11:
	mul.f32 	%f118, %f27, 0f8414BEF5;
	div.rn.f32 	%f119, %f118, 0f53C304DA;
	div.rn.f32 	%f120, %f119, 0f7BB1346F;
	setp.leu.f32 	%p16, %f205, %f120;
	@%p16 bra 	$L__BB0_17;
	mul.f32 	%f122, %f28, 0fFBA23D87;
	fma.rn.f32 	%f10, %f122, %f29, %f205;
	mov.f32 	%f123, 0f40800000;
	mov.f32 	%f124, 0f059A38EC;
	mul.rn.f32 	%f125, %f124, %f123;
	mov.f32 	%f204, 0f3F800000;
	mul.rn.f32 	%f126, %f125, %f204;
	mul.rn.f32 	%f127, %f126, %f204;
	mul.rn.f32 	%f11, %f127, %f204;
	setp.eq.f32 	%p17, %f11, 0f00000000;
	@%p17 bra 	$L__BB0_16;
	abs.f32 	%f128, %f11;
	setp.num.f32 	%p18, %f128, %f128;
	@%p18 bra 	$L__BB0_15;
	mov.f32 	%f174, 0fEB147004;
	add.rn.f32 	%f204, %f174, %f11;
	bra.uni 	$L__BB0_16;
$L__BB0_15:
	mov.f32 	%f129, 0f2EC98400;
	mov.f32 	%f130, 0f3EED12CC;
	mul.rn.f32 	%f131, %f130, %f129;
	mov.f32 	%f132, 0f3CB31B8A;
	mov.f32 	%f133, 0f3DF707D6;
	mul.rn.f32 	%f134, %f133, %f132;
	mul.f32 	%f135, %f134, 0f40400000;
	fma.rn.f32 	%f136, %f131, 0f3FB8AA3B, 0fB64D5E25;
	fma.rn.f32 	%f137, 0f3E17699F, 0f32A55E34, %f136;
	fma.rn.f32 	%f138, %f135, %f131, %f137;
	fma.rn.f32 	%f139, %f134, 0f3E17699F, %f138;
	mov.f32 	%f140, 0f42AE6D39;
	add.rn.f32 	%f141, %f140, %f139;
	mul.rn.f32 	%f142, %f141, %f11;
	cvt.rni.f32.f32 	%f143, %f142;
	sub.f32 	%f144, %f142, %f143;
	neg.f32 	%f145, %f142;
	fma.rn.f32 	%f146, %f141, %f11, %f145;
	mov.f32 	%f147, 0fC2AE6D39;
	add.rn.f32 	%f148, %f141, %f147;
	neg.f32 	%f149, %f148;
	add.rn.f32 	%f150, %f139, %f149;
	fma.rn.f32 	%f151, %f150, %f11, %f146;
	add.f32 	%f152, %f144, %f151;
	setp.gt.f32 	%p19, %f143, 0f00000000;
	selp.b32 	%r39, 0, -2097152000, %p19;
	setp.lt.f32 	%p20, %f142, 0f00000000;
	selp.f32 	%f153, 0f00000000, 0f7F800000, %p20;
	abs.f32 	%f154, %f142;
	setp.gt.f32 	%p21, %f154, 0f43180000;
	cvt.rzi.s32.f32 	%r40, %f143;
	shl.b32 	%r41, %r40, 23;
	sub.s32 	%r42, %r41, %r39;
	mov.b32 	%f155, %r42;
	add.s32 	%r43, %r39, 2130706432;
	mov.b32 	%f156, %r43;
	fma.rn.f32 	%f157, %f152, 0f391FCB8E, 0f3AAF85ED;
	fma.rn.f32 	%f158, %f157, %f152, 0f3C1D9856;
	fma.rn.f32 	%f159, %f158, %f152, 0f3D6357BB;
	fma.rn.f32 	%f160, %f159, %f152, 0f3E75FDEC;
	fma.rn.f32 	%f161, %f160, %f152, 0f3F317218;
	fma.rn.f32 	%f162, %f161, %f152, 0f3F800000;
	mul.f32 	%f163, %f162, %f156;
	mul.f32 	%f164, %f163, %f155;
	selp.f32 	%f165, %f153, %f164, %p21;
	mul.f32 	%f166, %f11, 0f3F000000;
	cvt.rzi.f32.f32 	%f167, %f166;
	add.f32 	%f168, %f167, %f167;
	sub.f32 	%f169, %f11, %f168;
	abs.f32 	%f170, %f169;
	setp.neu.f32 	%p22, %f170, 0f3F800000;
	neg.f32 	%f171, %f165;
	selp.f32 	%f172, %f165, %f171, %p22;
	cvt.rmi.f32.f32 	%f173, %f11;
	setp.neu.f32 	%p23, %f11, %f173;
	selp.f32 	%f204, 0f7FFFFFFF, %f172, %p23;
$L__BB0_16:
	add.f32 	%f205, %f10, %f204;
$L__BB0_17:
	add.f32 	%f175, %f30, 0f7BA68900;
	fma.rn.f32 	%f176, %f31, 0f7856E0D9, 0f82548DD1;
	add.f32 	%f177, %f175, %f176;
	setp.gtu.f32 	%p24, %f205, %f177;
	@%p24 bra 	$L__BB0_19;
	mul.f32 	%f178, %f33, 0f00000082;
	div.rn.f32 	%f179, %f178, %f34;
	fma.rn.f32 	%f180, %f32, 0f430E51EC, %f179;
	mov.f32 	%f181, 0f03E853EA;
	sub.f32 	%f182, %f181, %f180;
	add.f32 	%f183, %f36, 0f8000298D;
	abs.f32 	%f184, %f183;
	mul.f32 	%f185, %f184, 0f4038AA3B;
	ex2.approx.ftz.f32 	%f186, %f185;
	add.f32 	%f187, %f186, 0f3F800000;
	rcp.approx.ftz.f32 	%f188, %f187;
	fma.rn.f32 	%f189, %f188, 0fC0000000, 0f3F800000;
	setp.ge.f32 	%p25, %f184, 0f41102CB4;
	selp.f32 	%f190, 0f3F800000, %f189, %p25;
	copysign.f32 	%f191, %f183, %f190;
	mul.f32 	%f192, %f183, %f183;
	fma.rn.f32 	%f193, %f192, 0f3C80F082, 0fBD563CAE;
	fma.rn.f32 	%f194, %f193, %f192, 0f3E085941;
	fma.rn.f32 	%f195, %f194, %f192, 0fBEAAA9ED;
	fma.rn.f32 	%f196, %f195, %f192, 0f00000000;
	fma.rn.f32 	%f197, %f196, %f183, %f183;
	setp.ge.f32 	%p26, %f184, 0f3F19999A;
	selp.f32 	%f198, %f191, %f197, %p26;
	add.f32 	%f199, %f35, %f198;
	add.f32 	%f200, %f199, 0f0000000E;
	add.f32 	%f205, %f182, %f200;
$L__BB0_19:
	add.u64 	%rd18, %SP, 32;
	add.u64 	%rd19, %SPL, 32;
	cvt.f64.f32 	%fd3, %f205;
	st.local.f64 	[%rd19], %fd3;
	mov.u64 	%rd20, $str;
	cvta.global.u64 	%rd21, %rd20;
	{ // callseq 0, 0
	.param .b64 param0;
	st.param.b64 	[param0], %rd21;
	.param .b64 param1;
	st.param.b64 	[param1], %rd18;
	.param .b32 retval0;
	call.uni (retval0), 
	vprintf, 
	(
	param0, 
	param1
	);
	ld.param.b32 	%r44, [retval0];
	} // callseq 0
	ret;

}


// ===== COMPILED SASS (sm_100) =====

	.target	sm_100

	.elftype	@"ET_EXEC"


//--------------------- .note.nv.tkinfo           --------------------------
	.section	.note.nv.tkinfo,"",@"SHT_NOTE"
	.sectionflags	@"SHF_NOTE_NV_TKINFO"
	.tkinfo
        /*0018*/ 	.word	0x00000002
        /*0030*/ 	.string	""
        /*0030*/ 	.string	"ptxas"
        /*0030*/ 	.string	"Cuda compilation tools, release 13.0, V13.0.88"
        /*0030*/ 	.string	"Build cuda_13.0.r13.0/compiler.36424714_0"
        /*0030*/ 	.string	"-arch sm_100 -m 64 "



//--------------------- .note.nv.cuinfo           --------------------------
	.section	.note.nv.cuinfo,"",@"SHT_NOTE"
	.sectionflags	@"SHF_NOTE_NV_CUINFO"
        /*0018*/ 	.short	0x0002
        /*001a*/ 	.short	0x0064
        /*001c*/ 	.short	0x0082
	.zero		2


//--------------------- .nv.info                  --------------------------
	.section	.nv.info,"",@"SHT_CUDA_INFO"
	.align	4


	//----- nvinfo : EIATTR_REGCOUNT
	.align		4
        /*0000*/ 	.byte	0x04, 0x2f
        /*0002*/ 	.short	(.L_3 - .L_2)
	.align		4
.L_2:
        /*0004*/ 	.word	index@(_Z7computefffffffffffffffffffff)
        /*0008*/ 	.word	0x00000018


	//----- nvinfo : EIATTR_FRAME_SIZE
	.align		4
.L_3:
        /*000c*/ 	.byte	0x04, 0x11
        /*000e*/ 	.short	(.L_5 - .L_4)
	.align		4
.L_4:
        /*0010*/ 	.word	index@($__internal_0_$__cuda_sm3x_div_rn_noftz_f32_slowpath)
        /*0014*/ 	.word	0x00000028


	//----- nvinfo : EIATTR_FRAME_SIZE
	.align		4
.L_5:
        /*0018*/ 	.byte	0x04, 0x11
        /*001a*/ 	.short	(.L_7 - .L_6)
	.align		4
.L_6:
        /*001c*/ 	.word	index@(_Z7computefffffffffffffffffffff)
        /*0020*/ 	.word	0x00000028


	//----- nvinfo : EIATTR_MIN_STACK_SIZE
	.align		4
.L_7:
        /*0024*/ 	.byte	0x04, 0x12
        /*0026*/ 	.short	(.L_9 - .L_8)
	.align		4
.L_8:
        /*0028*/ 	.word	index@(_Z7computefffffffffffffffffffff)
        /*002c*/ 	.word	0x00000028
.L_9:


//--------------------- .nv.compat                --------------------------
	.section	.nv.compat,"",@"SHT_CUDA_COMPAT_INFO"
	.align	4
        /*0000*/ 	.byte	0x02, 0x09, 0x00, 0x00, 0x02, 0x02, 0x01, 0x00, 0x02, 0x05, 0x05, 0x00, 0x03, 0x07, 0x01, 0x01
        /*0010*/ 	.byte	0x02, 0x03, 0x00, 0x00, 0x02, 0x06, 0x01, 0x00, 0x04, 0x0b, 0x08, 0x00, 0x01, 0x00, 0x00, 0x00
        /*0020*/ 	.byte	0x00, 0x00, 0x00, 0x00


//--------------------- .nv.info._Z7computefffffffffffffffffffff --------------------------
	.section	.nv.info._Z7computefffffffffffffffffffff,"",@"SHT_CUDA_INFO"
	.sectionflags	@""
	.align	4


	//----- nvinfo : EIATTR_CUDA_API_VERSION
	.align		4
        /*0000*/ 	.byte	0x04, 0x37
        /*0002*/ 	.short	(.L_11 - .L_10)
.L_10:
        /*0004*/ 	.word	0x00000082


	//----- nvinfo : EIATTR_KPARAM_INFO
	.align		4
.L_11:
        /*0008*/ 	.byte	0x04, 0x17
        /*000a*/ 	.short	(.L_13 - .L_12)
.L_12:
        /*000c*/ 	.word	0x00000000
        /*0010*/ 	.short	0x0014
        /*0012*/ 	.short	0x0050
        /*0014*/ 	.byte	0x00, 0xf0, 0x11, 0x00


	//----- nvinfo : EIATTR_KPARAM_INFO
	.align		4
.L_13:
        /*0018*/ 	.byte	0x04, 0x17
        /*001a*/ 	.short	(.L_15 - .L_14)
.L_14:
        /*001c*/ 	.word	0x00000000
        /*0020*/ 	.short	0x0013
        /*0022*/ 	.short	0x004c
        /*0024*/ 	.byte	0x00, 0xf0, 0x11, 0x00


	//----- nvinfo : EIATTR_KPARAM_INFO
	.align		4
.L_15:
        /*0028*/ 	.byte	0x04, 0x17
        /*002a*/ 	.short	(.L_17 - .L_16)
.L_16:
        /*002c*/ 	.word	0x00000000
        /*0030*/ 	.short	0x0012
        /*0032*/ 	.short	0x0048
        /*0034*/ 	.byte	0x00, 0xf0, 0x11, 0x00


	//----- nvinfo : EIATTR_KPARAM_INFO
	.align		4
.L_17:
        /*0038*/ 	.byte	0x04, 0x17
        /*003a*/ 	.short	(.L_19 - .L_18)
.L_18:
        /*003c*/ 	.word	0x00000000
        /*0040*/ 	.short	0x0011
        /*0042*/ 	.short	0x0044
        /*0044*/ 	.byte	0x00, 0xf0, 0x11, 0x00


	//----- nvinfo : EIATTR_KPARAM_INFO
	.align		4
.L_19:
        /*0048*/ 	.byte	0x04, 0x17
        /*004a*/ 	.short	(.L_21 - .L_20)
.L_20:
        /*004c*/ 	.word	0x00000000
        /*0050*/ 	.short	0x0010
        /*0052*/ 	.short	0x0040
        /*0054*/ 	.byte	0x00, 0xf0, 0x11, 0x00


	//----- nvinfo : EIATTR_KPARAM_INFO
	.align		4
.L_21:
        /*0058*/ 	.byte	0x04, 0x17
        /*005a*/ 	.short	(.L_23 - .L_22)
.L_22:
        /*005c*/ 	.word	0x00000000
        /*0060*/ 	.short	0x000f
        /*0062*/ 	.short	0x003c
        /*0064*/ 	.byte	0x00, 0xf0, 0x11, 0x00


	//----- nvinfo : EIATTR_KPARAM_INFO
	.align		4
.L_23:
        /*0068*/ 	.byte	0x04, 0x17
        /*006a*/ 	.short	(.L_25 - .L_24)
.L_24:
        /*006c*/ 	.word	0x00000000
        /*0070*/ 	.short	0x000e
        /*0072*/ 	.short	0x0038
        /*0074*/ 	.byte	0x00, 0xf0, 0x11, 0x00


	//----- nvinfo : EIATTR_KPARAM_INFO
	.align		4
.L_25:
        /*0078*/ 	.byte	0x04, 0x17
        /*007a*/ 	.short	(.L_27 - .L_26)
.L_26:
        /*007c*/ 	.word	0x00000000
        /*0080*/ 	.short	0x000d
        /*0082*/ 	.short	0x0034
        /*0084*/ 	.byte	0x00, 0xf0, 0x11, 0x00


	//----- nvinfo : EIATTR_KPARAM_INFO
	.align		4
.L_27:
        /*0088*/ 	.byte	0x04, 0x17
        /*008a*/ 	.short	(.L_29 - .L_28)
.L_28:
        /*008c*/ 	.word	0x00000000
        /*0090*/ 	.short	0x000c
        /*0092*/ 	.short	0x0030
        /*0094*/ 	.byte	0x00, 0xf0, 0x11, 0x00


	//----- nvinfo : EIATTR_KPARAM_INFO
	.align		4
.L_29:
        /*0098*/ 	.byte	0x04, 0x17
        /*009a*/ 	.short	(.L_31 - .L_30)
.L_30:
        /*009c*/ 	.word	0x00000000
        /*00a0*/ 	.short	0x000b
        /*00a2*/ 	.short	0x002c
        /*00a4*/ 	.byte	0x00, 0xf0, 0x11, 0x00


	//----- nvinfo : EIATTR_KPARAM_INFO
	.align		4
.L_31:
        /*00a8*/ 	.byte	0x04, 0x17
        /*00aa*/ 	.short	(.L_33 - .L_32)
.L_32:
        /*00ac*/ 	.word	0x00000000
        /*00b0*/ 	.short	0x000a
        /*00b2*/ 	.short	0x0028
        /*00b4*/ 	.byte	0x00, 0xf0, 0x11, 0x00


	//----- nvinfo : EIATTR_KPARAM_INFO
	.align		4
.L_33:
        /*00b8*/ 	.byte	0x04, 0x17
        /*00ba*/ 	.short	(.L_35 - .L_34)
.L_34:
        /*00bc*/ 	.word	0x00000000
        /*00c0*/ 	.short	0x0009
        /*00c2*/ 	.short	0x0024
        /*00c4*/ 	.byte	0x00, 0xf0, 0x11, 0x00


	//----- nvinfo : EIATTR_KPARAM_INFO
	.align		4
.L_35:
        /*00c8*/ 	.byte	0x04, 0x17
        /*00ca*/ 	.short	(.L_37 - .L_36)
.L_36:
        /*00cc*/ 	.word	0x00000000
        /*00d0*/ 	.short	0x0008
        /*00d2*/ 	.short	0x0020
        /*00d4*/ 	.byte	0x00, 0xf0, 0x11, 0x00


	//----- nvinfo : EIATTR_KPARAM_INFO
	.align		4
.L_37:
        /*00d8*/ 	.byte	0x04, 0x17
        /*00da*/ 	.short	(.L_39 - .L_38)
.L_38:
        /*00dc*/ 	.word	0x00000000
        /*00e0*/ 	.short	0x0007
        /*00e2*/ 	.short	0x001c
        /*00e4*/ 	.byte	0x00, 0xf0, 0x11, 0x00


	//----- nvinfo : EIATTR_KPARAM_INFO
	.align		4
.L_39:
        /*00e8*/ 	.byte	0x04, 0x17
        /*00ea*/ 	.short	(.L_41 - .L_40)
.L_40:
        /*00ec*/ 	.word	0x00000000
        /*00f0*/ 	.short	0x0006
        /*00f2*/ 	.short	0x0018
        /*00f4*/ 	.byte	0x00, 0xf0, 0x11, 0x00


	//----- nvinfo : EIATTR_KPARAM_INFO
	.align		4
.L_41:
        /*00f8*/ 	.byte	0x04, 0x17
        /*00fa*/ 	.short	(.L_43 - .L_42)
.L_42:
        /*00fc*/ 	.word	0x00000000
        /*0100*/ 	.short	0x0005
        /*0102*/ 	.short	0x0014
        /*0104*/ 	.byte	0x00, 0xf0, 0x11, 0x00


	//----- nvinfo : EIATTR_KPARAM_INFO
	.align		4
.L_43:
        /*0108*/ 	.byte	0x04, 0x17
        /*010a*/ 	.short	(.L_45 - .L_44)
.L_44:
        /*010c*/ 	.word	0x00000000
        /*0110*/ 	.short	0x0004
        /*0112*/ 	.short	0x0010
        /*0114*/ 	.byte	0x00, 0xf0, 0x11, 0x00


	//----- nvinfo : EIATTR_KPARAM_INFO
	.align		4
.L_45:
        /*0118*/ 	.byte	0x04, 0x17
        /*011a*/ 	.short	(.L_47 - .L_46)
.L_46:
        /*011c*/ 	.word	0x00000000
        /*0120*/ 	.short	0x0003
        /*0122*/ 	.short	0x000c
        /*0124*/ 	.byte	0x00, 0xf0, 0x11, 0x00


	//----- nvinfo : EIATTR_KPARAM_INFO
	.align		4
.L_47:
        /*0128*/ 	.byte	0x04, 0x17
        /*012a*/ 	.short	(.L_49 - .L_48)
.L_48:
        /*012c*/ 	.word	0x00000000
        /*0130*/ 	.short	0x0002
        /*0132*/ 	.short	0x0008
        /*0134*/ 	.byte	0x00, 0xf0, 0x11, 0x00


	//----- nvinfo : EIATTR_KPARAM_INFO
	.align		4
.L_49:
        /*0138*/ 	.byte	0x04, 0x17
        /*013a*/ 	.short	(.L_51 - .L_50)
.L_50:
        /*013c*/ 	.word	0x00000000
        /*0140*/ 	.short	0x0001
        /*0142*/ 	.short	0x0004
        /*0144*/ 	.byte	0x00, 0xf0, 0x11, 0x00


	//----- nvinfo : EIATTR_KPARAM_INFO
	.align		4
.L_51:
        /*0148*/ 	.byte	0x04, 0x17
        /*014a*/ 	.short	(.L_53 - .L_52)
.L_52:
        /*014c*/ 	.word	0x00000000
        /*0150*/ 	.short	0x0000
        /*0152*/ 	.short	0x0000
        /*0154*/ 	.byte	0x00, 0xf0, 0x11, 0x00


	//----- nvinfo : EIATTR_SPARSE_MMA_MASK
	.align		4
.L_53:
        /*0158*/ 	.byte	0x03, 0x50
        /*015a*/ 	.short	0x0000


	//----- nvinfo : EIATTR_MAXREG_COUNT
	.align		4
        /*015c*/ 	.byte	0x03, 0x1b
        /*015e*/ 	.short	0x00ff


	//----- nvinfo : EIATTR_EXTERNS
	.align		4
        /*0160*/ 	.byte	0x04, 0x0f
        /*0162*/ 	.short	(.L_55 - .L_54)


	//   ....[0]....
	.align		4
.L_54:
        /*0164*/ 	.word	index@(vprintf)


	//----- nvinfo : EIATTR_MERCURY_ISA_VERSION
	.align		4
.L_55:
        /*0168*/ 	.byte	0x03, 0x5f
        /*016a*/ 	.short	0x0101


	//----- nvinfo : EIATTR_VRC_CTA_INIT_COUNT
	.align		4
        /*016c*/ 	.byte	0x02, 0x4a
	.zero		1
	.zero		1


	//----- nvinfo : EIATTR_SYSCALL_OFFSETS
	.align		4
        /*0170*/ 	.byte	0x04, 0x46
        /*0172*/ 	.short	(.L_57 - .L_56)


	//   ....[0]....
.L_56:
        /*0174*/ 	.word	0x000012e0


	//----- nvinfo : EIATTR_EXIT_INSTR_OFFSETS
	.align		4
.L_57:
        /*0178*/ 	.byte	0x04, 0x1c
        /*017a*/ 	.short	(.L_59 - .L_58)


	//   ....[0]....
.L_58:
        /*017c*/ 	.word	0x000012f0


	//----- nvinfo : EIATTR_CRS_STACK_SIZE
	.align		4
.L_59:
        /*0180*/ 	.byte	0x04, 0x1e
        /*0182*/ 	.short	(.L_61 - .L_60)
.L_60:
        /*0184*/ 	.word	0x00000000


	//----- nvinfo : EIATTR_CBANK_PARAM_SIZE
	.align		4
.L_61:
        /*0188*/ 	.byte	0x03, 0x19
        /*018a*/ 	.short	0x0054


	//----- nvinfo : EIATTR_PARAM_CBANK
	.align		4
        /*018c*/ 	.byte	0x04, 0x0a
        /*018e*/ 	.short	(.L_63 - .L_62)
	.align		4
.L_62:
        /*0190*/ 	.word	index@(.nv.constant0._Z7computefffffffffffffffffffff)
        /*0194*/ 	.short	0x0380
        /*0196*/ 	.short	0x0054


	//----- nvinfo : EIATTR_SW_WAR
	.align		4
.L_63:
        /*0198*/ 	.byte	0x04, 0x36
        /*019a*/ 	.short	(.L_65 - .L_64)
.L_64:
        /*019c*/ 	.word	0x00000008
.L_65:


//--------------------- .nv.callgraph             --------------------------
	.section	.nv.callgraph,"",@"SHT_CUDA_CALLGRAPH"
	.align	4
	.sectionentsize	8
	.align		4
        /*0000*/ 	.word	0x00000000
	.align		4
        /*0004*/ 	.word	0xffffffff
	.align		4
        /*0008*/ 	.word	index@(_Z7computefffffffffffffffffffff)
	.align		4
        /*000c*/ 	.word	index@(vprintf)
	.align		4
        /*0010*/ 	.word	0x00000000
	.align		4
        /*0014*/ 	.word	0xfffffffe
	.align		4
        /*0018*/ 	.word	0x00000000
	.align		4
        /*001c*/ 	.word	0xfffffffd
	.align		4
        /*0020*/ 	.word	0x00000000
	.align		4
        /*0024*/ 	.word	0xfffffffc


//--------------------- .nv.constant4             --------------------------
	.section	.nv.constant4,"a",@progbits
	.align	8
	.align		8
.nv.constant4:
        /*0000*/ 	.dword	vprintf
	.align		8
        /*0008*/ 	.dword	$str
	.align		8
        /*0010*/ 	.dword	__cudart_i2opi_f


//--------------------- .text._Z7computefffffffffffffffffffff --------------------------
	.section	.text._Z7computefffffffffffffffffffff,"ax",@progbits
	.align	128
        .global         _Z7computefffffffffffffffffffff
        .type           _Z7computefffffffffffffffffffff,@function
        .size           _Z7computefffffffffffffffffffff,(.L_x_26 - _Z7computefffffffffffffffffffff)
        .other          _Z7computefffffffffffffffffffff,@"STO_CUDA_ENTRY STV_DEFAULT"
_Z7computefffffffffffffffffffff:
.text._Z7computefffffffffffffffffffff:
[----:B------:R-:W0:Y:S08]  /*0000*/  LDC R1, c[0x0][0x37c] ;  /* 0x0000df00ff017b82 */ /* 0x000e300000000800 */
[----:B------:R-:W1:Y:S01]  /*0010*/  LDC R0, c[0x0][0x388] ;  /* 0x0000e200ff007b82 */ /* 0x000e620000000800 */
[----:B------:R-:W1:Y:S01]  /*0020*/  LDCU UR4, c[0x0][0x384] ;  /* 0x00007080ff0477ac */ /* 0x000e620008000800 */
[----:B------:R-:W-:Y:S01]  /*0030*/  IMAD.MOV.U32 R3, RZ, RZ, 0x42fc0000 ;  /* 0x42fc0000ff037424 */ /* 0x000fe200078e00ff */
[----:B0-----:R-:W-:Y:S01]  /*0040*/  IADD3 R1, PT, PT, R1, -0x28, RZ ;  /* 0xffffffd801017810 */ /* 0x001fe20007ffe0ff */
[----:B------:R-:W-:Y:S01]  /*0050*/  IMAD.MOV.U32 R5, RZ, RZ, 0x363d0ada ;  /* 0x363d0adaff057424 */ /* 0x000fe200078e00ff */
[----:B------:R-:W0:Y:S01]  /*0060*/  LDCU UR5, c[0x0][0x2fc] ;  /* 0x00005f80ff0577ac */ /* 0x000e220008000800 */
[----:B-1----:R-:W-:Y:S01]  /*0070*/  FADD R0, -R0, UR4 ;  /* 0x0000000400007e21 */ /* 0x002fe20008000100 */
[----:B------:R-:W1:Y:S05]  /*0080*/  LDCU UR4, c[0x0][0x380] ;  /* 0x00007000ff0477ac */ /* 0x000e6a0008000800 */
[----:B------:R-:W2:Y:S02]  /*0090*/  FRND.CEIL R0, R0 ;  /* 0x0000000000007307 */ /* 0x000ea40000209000 */
[C---:B--2---:R-:W-:Y:S01]  /*00a0*/  FMUL R2, |R0|.reuse, 1.4426950216293334961 ;  /* 0x3fb8aa3b00027820 */ /* 0x044fe20000400200 */
[----:B------:R-:W-:-:S04]  /*00b0*/  FMUL R6, R0, R0 ;  /* 0x0000000000067220 */ /* 0x000fc80000400000 */
[C---:B------:R-:W-:Y:S01]  /*00c0*/  FFMA R5, R6.reuse, R5, 0.00019836159481201320887 ;  /* 0x394fff4906057423 */ /* 0x040fe20000000005 */
[----:B------:R-:W2:Y:S03]  /*00d0*/  FRND.TRUNC R2, R2 ;  /* 0x0000000200027307 */ /* 0x000ea6000020d000 */
[----:B------:R-:W-:-:S04]  /*00e0*/  FFMA R7, R6, R5, 0.0083333496004343032837 ;  /* 0x3c08889a06077423 */ /* 0x000fc80000000005 */
[----:B------:R-:W-:-:S04]  /*00f0*/  FFMA R7, R6, R7, 0.16666667163372039795 ;  /* 0x3e2aaaab06077423 */ /* 0x000fc80000000007 */
[----:B------:R-:W-:Y:S02]  /*0100*/  FMUL R7, R6, R7 ;  /* 0x0000000706077220 */ /* 0x000fe40000400000 */
[----:B------:R-:W3:Y:S01]  /*0110*/  LDC R6, c[0x0][0x2f8] ;  /* 0x0000be00ff067b82 */ /* 0x000ee20000000800 */
[----:B--2---:R-:W-:Y:S02]  /*0120*/  FSETP.GT.AND P0, PT, |R2|, 126, PT ;  /* 0x42fc00000200780b */ /* 0x004fe40003f04200 */
[----:B------:R-:W-:-:S04]  /*0130*/  LOP3.LUT R3, R3, 0x80000000, R2, 0xb8, !PT ;  /* 0x8000000003037812 */ /* 0x000fc800078eb802 */
[----:B------:R-:W-:Y:S02]  /*0140*/  FSEL R3, R3, R2, P0 ;  /* 0x0000000203037208 */ /* 0x000fe40000000000 */
[----:B------:R-:W-:-:S03]  /*0150*/  FSETP.GE.AND P0, PT, |R0|, 1, PT ;  /* 0x3f8000000000780b */ /* 0x000fc60003f06200 */
[----:B------:R-:W-:-:S04]  /*0160*/  FFMA R4, R3, -0.69314718246459960938, |R0| ;  /* 0xbf31721803047823 */ /* 0x000fc80000000400 */
[C---:B------:R-:W-:Y:S01]  /*0170*/  FFMA R4, R3.reuse, 1.9046542121259335545e-09, R4 ;  /* 0x3102e30803047823 */ /* 0x040fe20000000004 */
[----:B------:R-:W-:-:S03]  /*0180*/  FADD R3, R3, 12583037 ;  /* 0x4b40007d03037421 */ /* 0x000fc60000000000 */
[----:B------:R-:W-:Y:S02]  /*0190*/  FMUL R4, R4, 1.4426950216293334961 ;  /* 0x3fb8aa3b04047820 */ /* 0x000fe40000400000 */
[----:B------:R-:W-:-:S04]  /*01a0*/  SHF.L.U32 R3, R3, 0x17, RZ ;  /* 0x0000001703037819 */ /* 0x000fc800000006ff */
[----:B------:R-:W2:Y:S02]  /*01b0*/  MUFU.EX2 R4, R4 ;  /* 0x0000000400047308 */ /* 0x000ea40000000800 */
[----:B--2---:R-:W-:-:S06]  /*01c0*/  FMUL R3, R3, R4 ;  /* 0x0000000403037220 */ /* 0x004fcc0000400000 */
[----:B------:R-:W2:Y:S02]  /*01d0*/  MUFU.RCP R2, R3 ;  /* 0x0000000300027308 */ /* 0x000ea40000001000 */
[----:B--2---:R-:W-:-:S04]  /*01e0*/  FMUL.FTZ R2, R2, -0.125 ;  /* 0xbe00000002027820 */ /* 0x004fc80000410000 */
[----:B------:R-:W-:-:S05]  /*01f0*/  FFMA R5, R3, 2, R2 ;  /* 0x4000000003057823 */ /* 0x000fca0000000002 */
[--C-:B------:R-:W-:Y:S01]  /*0200*/  LOP3.LUT R5, R5, 0x80000000, R0.reuse, 0xb8, !PT ;  /* 0x8000000005057812 */ /* 0x100fe200078eb800 */
[----:B------:R-:W-:-:S04]  /*0210*/  @!P0 FFMA R5, R0, R7, R0 ;  /* 0x0000000700058223 */ /* 0x000fc80000000000 */
[----:B------:R-:W-:-:S04]  /*0220*/  FADD R7, R5, 1.9581744740474993749e-41 ;  /* 0x0000369605077421 */ /* 0x000fc80000000000 */
[C---:B------:R-:W-:Y:S01]  /*0230*/  FMUL R2, R7.reuse, 0.63661974668502807617 ;  /* 0x3f22f98307027820 */ /* 0x040fe20000400000 */
[----:B------:R-:W-:-:S05]  /*0240*/  FSETP.GE.AND P0, PT, |R7|, 105615, PT ;  /* 0x47ce47800700780b */ /* 0x000fca0003f06200 */
[----:B------:R-:W2:Y:S02]  /*0250*/  F2I.NTZ R2, R2 ;  /* 0x0000000200027305 */ /* 0x000ea40000203100 */
[----:B--2---:R-:W-:-:S05]  /*0260*/  I2FP.F32.S32 R0, R2 ;  /* 0x0000000200007245 */ /* 0x004fca0000201400 */
[----:B------:R-:W-:-:S04]  /*0270*/  FFMA R3, R0, -1.5707962512969970703, R7 ;  /* 0xbfc90fda00037823 */ /* 0x000fc80000000007 */
[----:B------:R-:W-:-:S04]  /*0280*/  FFMA R3, R0, -7.5497894158615963534e-08, R3 ;  /* 0xb3a2216800037823 */ /* 0x000fc80000000003 */
[----:B------:R-:W-:Y:S01]  /*0290*/  FFMA R3, R0, -5.3903029534742383927e-15, R3 ;  /* 0xa7c234c500037823 */ /* 0x000fe20000000003 */
[----:B-1----:R-:W-:Y:S01]  /*02a0*/  MOV R0, UR4 ;  /* 0x0000000400007c02 */ /* 0x002fe20008000f00 */
[----:B0--3--:R-:W-:Y:S06]  /*02b0*/  @!P0 BRA `(.L_x_0) ;  /* 0x0000000000e08947 */ /* 0x009fec0003800000 */
[----:B------:R-:W-:-:S13]  /*02c0*/  FSETP.NEU.AND P0, PT, |R7|, +INF , PT ;  /* 0x7f8000000700780b */ /* 0x000fda0003f0d200 */
[----:B------:R-:W-:Y:S01]  /*02d0*/  @!P0 FMUL R3, RZ, R7 ;  /* 0x00000007ff038220 */ /* 0x000fe20000400000 */
[----:B------:R-:W-:Y:S01]  /*02e0*/  @!P0 IMAD.MOV.U32 R2, RZ, RZ, RZ ;  /* 0x000000ffff028224 */ /* 0x000fe200078e00ff */
[----:B------:R-:W-:Y:S06]  /*02f0*/  @!P0 BRA `(.L_x_0) ;  /* 0x0000000000d08947 */ /* 0x000fec0003800000 */
[----:B------:R-:W-:Y:S01]  /*0300*/  SHF.L.U32 R3, R7, 0x8, RZ ;  /* 0x0000000807037819 */ /* 0x000fe200000006ff */
[----:B------:R-:W-:Y:S02]  /*0310*/  HFMA2 R13, -RZ, RZ, 0, 0 ;  /* 0x00000000ff0d7431 */ /* 0x000fe400000001ff */
[----:B------:R-:W-:Y:S01]  /*0320*/  IMAD.MOV.U32 R8, RZ, RZ, RZ ;  /* 0x000000ffff087224 */ /* 0x000fe200078e00ff */
[----:B------:R-:W0:Y:S01]  /*0330*/  LDCU.64 UR6, c[0x0][0x358] ;  /* 0x00006b00ff0677ac */ /* 0x000e220008000a00 */
[----:B------:R-:W-:Y:S01]  /*0340*/  IMAD.MOV.U32 R2, RZ, RZ, R1 ;  /* 0x000000ffff027224 */ /* 0x000fe200078e0001 */
[----:B------:R-:W-:Y:S01]  /*0350*/  LOP3.LUT R3, R3, 0x80000000, RZ, 0xfc, !PT ;  /* 0x8000000003037812 */ /* 0x000fe200078efcff */
[----:B------:R-:W1:Y:S01]  /*0360*/  LDCU.64 UR8, c[0x4][0x10] ;  /* 0x01000200ff0877ac */ /* 0x000e620008000a00 */
[----:B------:R-:W-:-:S05]  /*0370*/  UMOV UR4, URZ ;  /* 0x000000ff00047c82 */ /* 0x000fca0008000000 */
.L_x_1:
[----:B-1----:R-:W-:Y:S01]  /*0380*/  MOV R10, UR8 ;  /* 0x00000008000a7c02 */ /* 0x002fe20008000f00 */
[----:B------:R-:W-:-:S05]  /*0390*/  IMAD.U32 R11, RZ, RZ, UR9 ;  /* 0x00000009ff0b7e24 */ /* 0x000fca000f8e00ff */
[----:B0-----:R-:W2:Y:S01]  /*03a0*/  LDG.E.CONSTANT R4, desc[UR6][R10.64] ;  /* 0x000000060a047981 */ /* 0x001ea2000c1e9900 */
[----:B------:R-:W-:Y:S02]  /*03b0*/  UIADD3 UR8, UP0, UPT, UR8, 0x4, URZ ;  /* 0x0000000408087890 */ /* 0x000fe4000ff1e0ff */
[----:B------:R-:W-:Y:S02]  /*03c0*/  UIADD3 UR4, UPT, UPT, UR4, 0x1, URZ ;  /* 0x0000000104047890 */ /* 0x000fe4000fffe0ff */
[----:B------:R-:W-:Y:S02]  /*03d0*/  UIADD3.X UR9, UPT, UPT, URZ, UR9, URZ, UP0, !UPT ;  /* 0x00000009ff097290 */ /* 0x000fe400087fe4ff */
[----:B------:R-:W-:Y:S01]  /*03e0*/  UISETP.NE.AND UP0, UPT, UR4, 0x6, UPT ;  /* 0x000000060400788c */ /* 0x000fe2000bf05270 */
[----:B--2---:R-:W-:-:S03]  /*03f0*/  IMAD.WIDE.U32 R4, R4, R3, RZ ;  /* 0x0000000304047225 */ /* 0x004fc600078e00ff */
[----:B------:R-:W-:-:S04]  /*0400*/  IADD3 R9, P0, PT, R4, R8, RZ ;  /* 0x0000000804097210 */ /* 0x000fc80007f1e0ff */
[----:B------:R-:W-:Y:S01]  /*0410*/  IADD3.X R8, PT, PT, R5, R13, RZ, P0, !PT ;  /* 0x0000000d05087210 */ /* 0x000fe200007fe4ff */
[----:B------:R0:W-:Y:S02]  /*0420*/  STL [R2], R9 ;  /* 0x0000000902007387 */ /* 0x0001e40000100800 */
[----:B0-----:R-:W-:Y:S01]  /*0430*/  VIADD R2, R2, 0x4 ;  /* 0x0000000402027836 */ /* 0x001fe20000000000 */
[----:B------:R-:W-:Y:S06]  /*0440*/  BRA.U UP0, `(.L_x_1) ;  /* 0xfffffffd00cc7547 */ /* 0x000fec000b83ffff */
[----:B------:R-:W-:Y:S01]  /*0450*/  SHF.R.U32.HI R9, RZ, 0x17, R7 ;  /* 0x00000017ff097819 */ /* 0x000fe20000011607 */
[----:B------:R0:W-:Y:S03]  /*0460*/  STL [R1+0x18], R8 ;  /* 0x0000180801007387 */ /* 0x0001e60000100800 */
[C---:B------:R-:W-:Y:S02]  /*0470*/  LOP3.LUT R2, R9.reuse, 0xe0, RZ, 0xc0, !PT ;  /* 0x000000e009027812 */ /* 0x040fe400078ec0ff */
[----:B------:R-:W-:Y:S02]  /*0480*/  LOP3.LUT P0, RZ, R9, 0x1f, RZ, 0xc0, !PT ;  /* 0x0000001f09ff7812 */ /* 0x000fe4000780c0ff */
[----:B------:R-:W-:-:S04]  /*0490*/  IADD3 R2, PT, PT, R2, -0x80, RZ ;  /* 0xffffff8002027810 */ /* 0x000fc80007ffe0ff */
[----:B------:R-:W-:-:S05]  /*04a0*/  SHF.R.U32.HI R2, RZ, 0x5, R2 ;  /* 0x00000005ff027819 */ /* 0x000fca0000011602 */
[----:B------:R-:W-:-:S05]  /*04b0*/  IMAD R10, R2, -0x4, R1 ;  /* 0xfffffffc020a7824 */ /* 0x000fca00078e0201 */
[----:B------:R-:W2:Y:S04]  /*04c0*/  LDL R3, [R10+0x18] ;  /* 0x000018000a037983 */ /* 0x000ea80000100800 */
[----:B------:R-:W2:Y:S04]  /*04d0*/  LDL R4, [R10+0x14] ;  /* 0x000014000a047983 */ /* 0x000ea80000100800 */
[----:B------:R-:W3:Y:S01]  /*04e0*/  @P0 LDL R5, [R10+0x10] ;  /* 0x000010000a050983 */ /* 0x000ee20000100800 */
[----:B------:R-:W-:Y:S01]  /*04f0*/  LOP3.LUT R2, R9, 0x1f, RZ, 0xc0, !PT ;  /* 0x0000001f09027812 */ /* 0x000fe200078ec0ff */
[----:B------:R-:W-:Y:S01]  /*0500*/  UMOV UR6, 0x54442d19 ;  /* 0x54442d1900067882 */ /* 0x000fe20000000000 */
[----:B------:R-:W-:-:S02]  /*0510*/  UMOV UR7, 0x3bf921fb ;  /* 0x3bf921fb00077882 */ /* 0x000fc40000000000 */
[-C--:B--2---:R-:W-:Y:S02]  /*0520*/  @P0 SHF.L.W.U32.HI R3, R4, R2.reuse, R3 ;  /* 0x0000000204030219 */ /* 0x084fe40000010e03 */
[----:B---3--:R-:W-:Y:S02]  /*0530*/  @P0 SHF.L.W.U32.HI R4, R5, R2, R4 ;  /* 0x0000000205040219 */ /* 0x008fe40000010e04 */
[----:B------:R-:W-:Y:S02]  /*0540*/  ISETP.GE.AND P0, PT, R7, RZ, PT ;  /* 0x000000ff0700720c */ /* 0x000fe40003f06270 */
[C-C-:B------:R-:W-:Y:S01]  /*0550*/  SHF.L.W.U32.HI R2, R4.reuse, 0x2, R3.reuse ;  /* 0x0000000204027819 */ /* 0x140fe20000010e03 */
[----:B------:R-:W-:Y:S01]  /*0560*/  IMAD.SHL.U32 R4, R4, 0x4, RZ ;  /* 0x0000000404047824 */ /* 0x000fe200078e00ff */
[----:B------:R-:W-:Y:S02]  /*0570*/  SHF.R.U32.HI R3, RZ, 0x1e, R3 ;  /* 0x0000001eff037819 */ /* 0x000fe40000011603 */
[----:B------:R-:W-:-:S02]  /*0580*/  SHF.R.S32.HI R5, RZ, 0x1f, R2 ;  /* 0x0000001fff057819 */ /* 0x000fc40000011402 */
[C---:B------:R-:W-:Y:S02]  /*0590*/  LOP3.LUT R7, R2.reuse, R7, RZ, 0x3c, !PT ;  /* 0x0000000702077212 */ /* 0x040fe400078e3cff */
[C---:B------:R-:W-:Y:S02]  /*05a0*/  LOP3.LUT R4, R5.reuse, R4, RZ, 0x3c, !PT ;  /* 0x0000000405047212 */ /* 0x040fe400078e3cff */
[----:B------:R-:W-:Y:S02]  /*05b0*/  LOP3.LUT R5, R5, R2, RZ, 0x3c, !PT ;  /* 0x0000000205057212 */ /* 0x000fe400078e3cff */
[----:B------:R-:W-:Y:S02]  /*05c0*/  LEA.HI R2, R2, R3, RZ, 0x1 ;  /* 0x0000000302027211 */ /* 0x000fe400078f08ff */
[----:B------:R-:W-:Y:S02]  /*05d0*/  ISETP.GE.AND P1, PT, R7, RZ, PT ;  /* 0x000000ff0700720c */ /* 0x000fe40003f26270 */
[----:B------:R-:W0:Y:S01]  /*05e0*/  I2F.F64.S64 R4, R4 ;  /* 0x0000000400047312 */ /* 0x000e220000301c00 */
[----:B------:R-:W-:-:S05]  /*05f0*/  IADD3 R3, PT, PT, -R2, RZ, RZ ;  /* 0x000000ff02037210 */ /* 0x000fca0007ffe1ff */
[----:B------:R-:W-:Y:S01]  /*0600*/  @!P0 IMAD.MOV.U32 R2, RZ, RZ, R3 ;  /* 0x000000ffff028224 */ /* 0x000fe200078e0003 */
[----:B0-----:R-:W-:-:S10]  /*0610*/  DMUL R8, R4, UR6 ;  /* 0x0000000604087c28 */ /* 0x001fd40008000000 */
[----:B------:R-:W0:Y:S02]  /*0620*/  F2F.F32.F64 R8, R8 ;  /* 0x0000000800087310 */ /* 0x000e240000301000 */
[----:B0-----:R-:W-:-:S07]  /*0630*/  FSEL R3, -R8, R8, !P1 ;  /* 0x0000000808037208 */ /* 0x001fce0004800100 */
.L_x_0:
[----:B------:R-:W-:Y:S01]  /*0640*/  MOV R4, 0x37cbac00 ;  /* 0x37cbac0000047802 */ /* 0x000fe20000000f00 */
[----:B------:R-:W-:Y:S01]  /*0650*/  FMUL R5, R3, R3 ;  /* 0x0000000303057220 */ /* 0x000fe20000400000 */
[C---:B------:R-:W-:Y:S01]  /*0660*/  LOP3.LUT R7, R2.reuse, 0x1, RZ, 0xc0, !PT ;  /* 0x0000000102077812 */ /* 0x040fe200078ec0ff */
[----:B------:R-:W-:Y:S01]  /*0670*/  IMAD.MOV.U32 R8, RZ, RZ, 0x3c0885e4 ;  /* 0x3c0885e4ff087424 */ /* 0x000fe200078e00ff */
[----:B------:R-:W-:Y:S01]  /*0680*/  IADD3 R2, PT, PT, R2, 0x1, RZ ;  /* 0x0000000102027810 */ /* 0x000fe20007ffe0ff */
[----:B------:R-:W-:Y:S01]  /*0690*/  FFMA R4, R5, R4, -0.0013887860113754868507 ;  /* 0xbab607ed05047423 */ /* 0x000fe20000000004 */
[----:B------:R-:W-:Y:S01]  /*06a0*/  ISETP.NE.U32.AND P0, PT, R7, 0x1, PT ;  /* 0x000000010700780c */ /* 0x000fe20003f05070 */
[----:B------:R-:W-:Y:S01]  /*06b0*/  IMAD.MOV.U32 R7, RZ, RZ, 0x3e2aaaa8 ;  /* 0x3e2aaaa8ff077424 */ /* 0x000fe200078e00ff */
[----:B------:R-:W-:Y:S01]  /*06c0*/  LOP3.LUT P1, RZ, R2, 0x2, RZ, 0xc0, !PT ;  /* 0x0000000202ff7812 */ /* 0x000fe2000782c0ff */
[----:B------:R-:W0:Y:S01]  /*06d0*/  LDCU UR4, c[0x0][0x380] ;  /* 0x00007000ff0477ac */ /* 0x000e220008000800 */
[----:B------:R-:W-:Y:S01]  /*06e0*/  FSEL R4, R4, -0.00019574658654164522886, P0 ;  /* 0xb94d415304047808 */ /* 0x000fe20000000000 */
[----:B------:R-:W-:Y:S01]  /*06f0*/  BSSY.RECONVERGENT B0, `(.L_x_2) ;  /* 0x00000b4000007945 */ /* 0x000fe20003800200 */
[----:B------:R-:W-:-:S02]  /*0700*/  FSEL R8, R8, 0.041666727513074874878, !P0 ;  /* 0x3d2aaabb08087808 */ /* 0x000fc40004000000 */
[----:B------:R-:W-:-:S03]  /*0710*/  FSEL R2, R3, 1, !P0 ;  /* 0x3f80000003027808 */ /* 0x000fc60004000000 */
[----:B------:R-:W-:Y:S01]  /*0720*/  FFMA R4, R5, R4, R8 ;  /* 0x0000000405047223 */ /* 0x000fe20000000008 */
[----:B------:R-:W-:-:S05]  /*0730*/  FSEL R8, -R7, -0.4999999701976776123, !P0 ;  /* 0xbeffffff07087808 */ /* 0x000fca0004000100 */
[C---:B------:R-:W-:Y:S01]  /*0740*/  FFMA R4, R5.reuse, R4, R8 ;  /* 0x0000000405047223 */ /* 0x040fe20000000008 */
[----:B------:R-:W-:-:S04]  /*0750*/  FFMA R5, R5, R2, RZ ;  /* 0x0000000205057223 */ /* 0x000fc800000000ff */
[----:B------:R-:W-:-:S04]  /*0760*/  FFMA R2, R5, R4, R2 ;  /* 0x0000000405027223 */ /* 0x000fc80000000002 */
[----:B------:R-:W-:-:S05]  /*0770*/  @P1 FADD R2, RZ, -R2 ;  /* 0x80000002ff021221 */ /* 0x000fca0000000000 */
[----:B0-----:R-:W-:-:S13]  /*0780*/  FSETP.GEU.AND P0, PT, R2, UR4, PT ;  /* 0x0000000402007c0b */ /* 0x001fda000bf0e000 */
[----:B------:R-:W-:Y:S05]  /*0790*/  @P0 BRA `(.L_x_3) ;  /* 0x0000000800a40947 */ /* 0x000fea0003800000 */
[----:B------:R-:W0:Y:S01]  /*07a0*/  LDC R4, c[0x0][0x390] ;  /* 0x0000e400ff047b82 */ /* 0x000e220000000800 */
[----:B------:R-:W-:Y:S02]  /*07b0*/  UMOV UR4, 0x523 ;  /* 0x0000052300047882 */ /* 0x000fe40000000000 */
[----:B------:R-:W-:Y:S01]  /*07c0*/  MOV R5, UR4 ;  /* 0x0000000400057c02 */ /* 0x000fe20008000f00 */
[----:B0-----:R-:W0:Y:S08]  /*07d0*/  MUFU.RCP R0, R4 ;  /* 0x0000000400007308 */ /* 0x001e300000001000 */
[----:B------:R-:W1:Y:S01]  /*07e0*/  FCHK P0, R5, R4 ;  /* 0x0000000405007302 */ /* 0x000e620000000000 */
[----:B0-----:R-:W-:-:S04]  /*07f0*/  FFMA R3, R0, -R4, 1 ;  /* 0x3f80000000037423 */ /* 0x001fc80000000804 */
[----:B------:R-:W-:-:S04]  /*0800*/  FFMA R0, R0, R3, R0 ;  /* 0x0000000300007223 */ /* 0x000fc80000000000 */
[----:B------:R-:W-:-:S04]  /*0810*/  FFMA R3, R0, 1.8427074805871344483e-42, RZ ;  /* 0x0000052300037823 */ /* 0x000fc800000000ff */
[----:B------:R-:W-:-:S04]  /*0820*/  FFMA R2, R3, -R4, 1.8427074805871344483e-42 ;  /* 0x0000052303027423 */ /* 0x000fc80000000804 */
[----:B------:R-:W-:Y:S01]  /*0830*/  FFMA R0, R0, R2, R3 ;  /* 0x0000000200007223 */ /* 0x000fe20000000003 */
[----:B-1----:R-:W-:Y:S06]  /*0840*/  @!P0 BRA `(.L_x_4) ;  /* 0x0000000000188947 */ /* 0x002fec0003800000 */
[----:B------:R-:W0:Y:S01]  /*0850*/  LDCU UR4, c[0x0][0x390] ;  /* 0x00007200ff0477ac */ /* 0x000e220008000800 */
[----:B------:R-:W-:Y:S01]  /*0860*/  IMAD.MOV.U32 R2, RZ, RZ, 0x523 ;  /* 0x00000523ff027424 */ /* 0x000fe200078e00ff */
[----:B------:R-:W-:Y:S02]  /*0870*/  MOV R4, 0x8a0 ;  /* 0x000008a000047802 */ /* 0x000fe40000000f00 */
[----:B0-----:R-:W-:-:S07]  /*0880*/  MOV R3, UR4 ;  /* 0x0000000400037c02 */ /* 0x001fce0008000f00 */
[----:B------:R-:W-:Y:S05]  /*0890*/  CALL.REL.NOINC `($__internal_0_$__cuda_sm3x_div_rn_noftz_f32_slowpath) ;  /* 0x0000000800987944 */ /* 0x000fea0003c00000 */
[----:B------:R-:W-:-:S07]  /*08a0*/  IMAD.MOV.U32 R0, RZ, RZ, R2 ;  /* 0x000000ffff007224 */ /* 0x000fce00078e0002 */
.L_x_4:
[----:B------:R-:W0:Y:S01]  /*08b0*/  LDC R3, c[0x0][0x398] ;  /* 0x0000e600ff037b82 */ /* 0x000e220000000800 */
[----:B------:R-:W0:Y:S01]  /*08c0*/  LDCU UR4, c[0x0][0x394] ;  /* 0x00007280ff0477ac */ /* 0x000e220008000800 */
[----:B------:R-:W-:Y:S01]  /*08d0*/  FADD R0, R0, -2.3637375393561921527e-27 ;  /* 0x933b464b00007421 */ /* 0x000fe20000000000 */
[----:B------:R-:W-:Y:S01]  /*08e0*/  BSSY.RECONVERGENT B1, `(.L_x_5) ;  /* 0x0000042000017945 */ /* 0x000fe20003800200 */
[----:B0-----:R-:W-:-:S05]  /*08f0*/  FADD R3, -R3, UR4 ;  /* 0x0000000403037e21 */ /* 0x001fca0008000100 */
[----:B------:R-:W-:-:S13]  /*0900*/  FSETP.GEU.AND P0, PT, R0, R3, PT ;  /* 0x000000030000720b */ /* 0x000fda0003f0e000 */
        /* <DEDUP_REMOVED lines=8> */
[----:B------:R-:W-:-:S04]  /*0990*/  FFMA R3, R0, 1.2611686178923353638e-44, RZ ;  /* 0x0000000900037823 */ /* 0x000fc800000000ff */
[----:B------:R-:W-:-:S04]  /*09a0*/  FFMA R2, R3, -R4, 1.2611686178923353638e-44 ;  /* 0x0000000903027423 */ /* 0x000fc80000000804 */
        /* <DEDUP_REMOVED lines=8> */
.L_x_7:
[----:B------:R-:W0:Y:S02]  /*0a30*/  LDC.64 R8, c[0x0][0x3a0] ;  /* 0x0000e800ff087b82 */ /* 0x000e240000000a00 */
[----:B0-----:R-:W0:Y:S08]  /*0a40*/  MUFU.RCP R2, R9 ;  /* 0x0000000900027308 */ /* 0x001e300000001000 */
[----:B------:R-:W1:Y:S01]  /*0a50*/  FCHK P0, R8, R9 ;  /* 0x0000000908007302 */ /* 0x000e620000000000 */
[----:B0-----:R-:W-:-:S04]  /*0a60*/  FFMA R3, R2, -R9, 1 ;  /* 0x3f80000002037423 */ /* 0x001fc80000000809 */
[----:B------:R-:W-:-:S04]  /*0a70*/  FFMA R3, R2, R3, R2 ;  /* 0x0000000302037223 */ /* 0x000fc80000000002 */
[----:B------:R-:W-:-:S04]  /*0a80*/  FFMA R5, R3, R8, RZ ;  /* 0x0000000803057223 */ /* 0x000fc800000000ff */
[----:B------:R-:W-:-:S04]  /*0a90*/  FFMA R2, R5, -R9, R8 ;  /* 0x8000000905027223 */ /* 0x000fc80000000008 */
[----:B------:R-:W-:Y:S01]  /*0aa0*/  FFMA R2, R3, R2, R5 ;  /* 0x0000000203027223 */ /* 0x000fe20000000005 */
[----:B-1----:R-:W-:Y:S06]  /*0ab0*/  @!P0 BRA `(.L_x_8) ;  /* 0x0000000000148947 */ /* 0x002fec0003800000 */
[----:B------:R-:W0:Y:S01]  /*0ac0*/  LDCU.64 UR6, c[0x0][0x3a0] ;  /* 0x00007400ff0677ac */ /* 0x000e220008000a00 */
[----:B------:R-:W-:Y:S02]  /*0ad0*/  MOV R4, 0xb10 ;  /* 0x00000b1000047802 */ /* 0x000fe40000000f00 */
[----:B0-----:R-:W-:Y:S01]  /*0ae0*/  MOV R2, UR6 ;  /* 0x0000000600027c02 */ /* 0x001fe20008000f00 */
[----:B------:R-:W-:-:S07]  /*0af0*/  IMAD.U32 R3, RZ, RZ, UR7 ;  /* 0x00000007ff037e24 */ /* 0x000fce000f8e00ff */
[----:B------:R-:W-:Y:S05]  /*0b00*/  CALL.REL.NOINC `($__internal_0_$__cuda_sm3x_div_rn_noftz_f32_slowpath) ;  /* 0x0000000400fc7944 */ /* 0x000fea0003c00000 */
.L_x_8:
[----:B------:R-:W-:Y:S01]  /*0b10*/  FADD R2, R2, -1.9618178500547438993e-44 ;  /* 0x8000000e02027421 */ /* 0x000fe20000000000 */
[----:B------:R-:W-:Y:S01]  /*0b20*/  HFMA2 R5, -RZ, RZ, 1.75, 0 ;  /* 0x3f000000ff057431 */ /* 0x000fe200000001ff */
[----:B------:R-:W0:Y:S02]  /*0b30*/  LDC R7, c[0x0][0x3a8] ;  /* 0x0000ea00ff077b82 */ /* 0x000e240000000800 */
[----:B------:R-:W-:-:S04]  /*0b40*/  FADD R3, R2, 1.25450001270850237825e+35 ;  /* 0x79c1494d02037421 */ /* 0x000fc80000000000 */
[----:B------:R-:W-:-:S04]  /*0b50*/  FADD R0, R3, R0 ;  /* 0x0000000003007221 */ /* 0x000fc80000000000 */
[C---:B------:R-:W-:Y:S01]  /*0b60*/  FFMA R2, |R0|.reuse, -R5, 0.5 ;  /* 0x3f00000000027423 */ /* 0x040fe20000000a05 */
[C---:B------:R-:W-:Y:S01]  /*0b70*/  FSETP.NEU.AND P1, PT, |R0|.reuse, 1, PT ;  /* 0x3f8000000000780b */ /* 0x040fe20003f2d200 */
[----:B------:R-:W-:Y:S01]  /*0b80*/  IMAD.MOV.U32 R5, RZ, RZ, 0x3d4dd2f7 ;  /* 0x3d4dd2f7ff057424 */ /* 0x000fe200078e00ff */
[----:B------:R-:W-:Y:S01]  /*0b90*/  FSETP.GT.AND P0, PT, |R0|, 0.56000000238418579102, PT ;  /* 0x3f0f5c290000780b */ /* 0x000fe20003f04200 */
[----:B------:R-:W1:Y:S02]  /*0ba0*/  MUFU.RSQ R3, R2 ;  /* 0x0000000200037308 */ /* 0x000e640000001400 */
[----:B-1----:R-:W-:Y:S01]  /*0bb0*/  FMUL R4, R2, R3 ;  /* 0x0000000302047220 */ /* 0x002fe20000400000 */
[----:B------:R-:W-:-:S04]  /*0bc0*/  FMUL R3, R3, -0.5 ;  /* 0xbf00000003037820 */ /* 0x000fc80000400000 */
[----:B------:R-:W-:-:S04]  /*0bd0*/  FFMA R3, R4, R3, 0.5 ;  /* 0x3f00000004037423 */ /* 0x000fc80000000003 */
[----:B------:R-:W-:-:S05]  /*0be0*/  FFMA R3, R4, R3, R4 ;  /* 0x0000000304037223 */ /* 0x000fca0000000004 */
[----:B------:R-:W-:-:S04]  /*0bf0*/  FSEL R3, R3, RZ, P1 ;  /* 0x000000ff03037208 */ /* 0x000fc80000800000 */
[----:B------:R-:W-:-:S05]  /*0c00*/  FSEL R3, R3, |R0|, P0 ;  /* 0x4000000003037208 */ /* 0x000fca0000000000 */
[----:B------:R-:W-:-:S04]  /*0c10*/  FMUL R4, R3, R3 ;  /* 0x0000000303047220 */ /* 0x000fc80000400000 */
[----:B------:R-:W-:-:S04]  /*0c20*/  FFMA R5, R4, R5, 0.018773360177874565125 ;  /* 0x3c99ca9704057423 */ /* 0x000fc80000000005 */
[----:B------:R-:W-:-:S04]  /*0c30*/  FFMA R5, R4, R5, 0.046769052743911743164 ;  /* 0x3d3f90e804057423 */ /* 0x000fc80000000005 */
[----:B------:R-:W-:-:S04]  /*0c40*/  FFMA R5, R4, R5, 0.074823014438152313232 ;  /* 0x3d993ccf04057423 */ /* 0x000fc80000000005 */
[----:B------:R-:W-:-:S04]  /*0c50*/  FFMA R5, R4, R5, 0.16667181253433227539 ;  /* 0x3e2aac0404057423 */ /* 0x000fc80000000005 */
[----:B------:R-:W-:Y:S01]  /*0c60*/  FMUL R4, R4, R5 ;  /* 0x0000000504047220 */ /* 0x000fe20000400000 */
[----:B------:R-:W-:-:S03]  /*0c70*/  MOV R5, 0x3fd774eb ;  /* 0x3fd774eb00057802 */ /* 0x000fc60000000f00 */
[----:B------:R-:W-:-:S04]  /*0c80*/  FFMA R3, R3, R4, R3 ;  /* 0x0000000403037223 */ /* 0x000fc80000000003 */
[----:B------:R-:W-:-:S04]  /*0c90*/  FMUL R2, R3, -2 ;  /* 0xc000000003027820 */ /* 0x000fc80000400000 */
[----:B------:R-:W-:-:S05]  /*0ca0*/  @P0 FFMA R3, R5, 0.93318945169448852539, R2 ;  /* 0x3f6ee58105030823 */ /* 0x000fca0000000002 */
[C---:B------:R-:W-:Y:S02]  /*0cb0*/  FSETP.NAN.AND P0, PT, R3.reuse, R3, PT ;  /* 0x000000030300720b */ /* 0x040fe40003f08000 */
[----:B------:R-:W-:-:S04]  /*0cc0*/  LOP3.LUT R0, R3, 0x80000000, R0, 0xb8, !PT ;  /* 0x8000000003007812 */ /* 0x000fc800078eb800 */
[----:B------:R-:W-:Y:S01]  /*0cd0*/  FSEL R0, R0, R3, !P0 ;  /* 0x0000000300007208 */ /* 0x000fe20004000000 */
[----:B0-----:R-:W-:-:S04]  /*0ce0*/  FADD R3, R7, -1.2611686178923353638e-44 ;  /* 0x8000000907037421 */ /* 0x001fc80000000000 */
[----:B------:R-:W-:-:S07]  /*0cf0*/  FADD R0, R0, R3 ;  /* 0x0000000300007221 */ /* 0x000fce0000000000 */
.L_x_6:
[----:B------:R-:W-:Y:S05]  /*0d00*/  BSYNC.RECONVERGENT B1 ;  /* 0x0000000000017941 */ /* 0x000fea0003800200 */
.L_x_5:
[----:B------:R-:W0:Y:S01]  /*0d10*/  LDC R2, c[0x0][0x3ac] ;  /* 0x0000eb00ff027b82 */ /* 0x000e220000000800 */
[----:B------:R-:W-:Y:S02]  /*0d20*/  HFMA2 R3, -RZ, RZ, 62.09375, 7.402896881103515625e-05 ;  /* 0x53c304daff037431 */ /* 0x000fe400000001ff */
[----:B------:R-:W-:-:S04]  /*0d30*/  IMAD.MOV.U32 R4, RZ, RZ, 0x2b280652 ;  /* 0x2b280652ff047424 */ /* 0x000fc800078e00ff */
[----:B------:R-:W-:-:S04]  /*0d40*/  FFMA R3, R4, -R3, 1 ;  /* 0x3f80000004037423 */ /* 0x000fc80000000803 */
[----:B------:R-:W-:Y:S01]  /*0d50*/  FFMA R3, R3, R4, 5.9694360999423823344e-13 ;  /* 0x2b28065203037423 */ /* 0x000fe20000000004 */
[----:B0-----:R-:W-:-:S04]  /*0d60*/  FMUL R2, R2, -1.7484999560718359032e-36 ;  /* 0x8414bef502027820 */ /* 0x001fc80000400000 */
[----:B------:R-:W0:Y:S01]  /*0d70*/  FCHK P0, R2, 1.67520003686400000000e+12 ;  /* 0x53c304da02007902 */ /* 0x000e220000000000 */
[----:B------:R-:W-:-:S04]  /*0d80*/  FFMA R4, R2, R3, RZ ;  /* 0x0000000302047223 */ /* 0x000fc800000000ff */
[----:B------:R-:W-:-:S04]  /*0d90*/  FFMA R5, R4, -1.67520003686400000000e+12, R2 ;  /* 0xd3c304da04057823 */ /* 0x000fc80000000002 */
[----:B------:R-:W-:Y:S01]  /*0da0*/  FFMA R3, R3, R5, R4 ;  /* 0x0000000503037223 */ /* 0x000fe20000000004 */
[----:B0-----:R-:W-:Y:S06]  /*0db0*/  @!P0 BRA `(.L_x_9) ;  /* 0x0000000000108947 */ /* 0x001fec0003800000 */
[----:B------:R-:W-:Y:S01]  /*0dc0*/  IMAD.MOV.U32 R3, RZ, RZ, 0x53c304da ;  /* 0x53c304daff037424 */ /* 0x000fe200078e00ff */
[----:B------:R-:W-:-:S07]  /*0dd0*/  MOV R4, 0xdf0 ;  /* 0x00000df000047802 */ /* 0x000fce0000000f00 */
[----:B------:R-:W-:Y:S05]  /*0de0*/  CALL.REL.NOINC `($__internal_0_$__cuda_sm3x_div_rn_noftz_f32_slowpath) ;  /* 0x0000000400447944 */ /* 0x000fea0003c00000 */
[----:B------:R-:W-:-:S07]  /*0df0*/  MOV R3, R2 ;  /* 0x0000000200037202 */ /* 0x000fce0000000f00 */
.L_x_9:
[----:B------:R-:W-:Y:S01]  /*0e00*/  MOV R2, 0x7bb1346f ;  /* 0x7bb1346f00027802 */ /* 0x000fe20000000f00 */
[----:B------:R-:W-:Y:S01]  /*0e10*/  IMAD.MOV.U32 R5, RZ, RZ, 0x338ea7d ;  /* 0x0338ea7dff057424 */ /* 0x000fe200078e00ff */
[----:B------:R-:W0:Y:S01]  /*0e20*/  FCHK P0, R3, 1.84020004717218692091e+36 ;  /* 0x7bb1346f03007902 */ /* 0x000e220000000000 */
[----:B------:R-:W-:Y:S02]  /*0e30*/  BSSY.RECONVERGENT B1, `(.L_x_10) ;  /* 0x000000c000017945 */ /* 0x000fe40003800200 */
[----:B------:R-:W-:-:S04]  /*0e40*/  FFMA R2, R5, -R2, 1 ;  /* 0x3f80000005027423 */ /* 0x000fc80000000802 */
[----:B------:R-:W-:-:S04]  /*0e50*/  FFMA R2, R2, R5, 5.4341919483473079587e-37 ;  /* 0x0338ea7d02027423 */ /* 0x000fc80000000005 */
[----:B------:R-:W-:-:S04]  /*0e60*/  FFMA R4, R2, R3, RZ ;  /* 0x0000000302047223 */ /* 0x000fc800000000ff */
[----:B------:R-:W-:-:S04]  /*0e70*/  FFMA R5, R4, -1.84020004717218692091e+36, R3 ;  /* 0xfbb1346f04057823 */ /* 0x000fc80000000003 */
[----:B------:R-:W-:Y:S01]  /*0e80*/  FFMA R5, R2, R5, R4 ;  /* 0x0000000502057223 */ /* 0x000fe20000000004 */
[----:B0-----:R-:W-:Y:S06]  /*0e90*/  @!P0 BRA `(.L_x_11) ;  /* 0x0000000000148947 */ /* 0x001fec0003800000 */
[----:B------:R-:W-:Y:S02]  /*0ea0*/  IMAD.MOV.U32 R2, RZ, RZ, R3 ;  /* 0x000000ffff027224 */ /* 0x000fe400078e0003 */
[----:B------:R-:W-:Y:S01]  /*0eb0*/  HFMA2 R3, -RZ, RZ, 63008, 0.277099609375 ;  /* 0x7bb1346fff037431 */ /* 0x000fe200000001ff */
[----:B------:R-:W-:-:S07]  /*0ec0*/  MOV R4, 0xee0 ;  /* 0x00000ee000047802 */ /* 0x000fce0000000f00 */
[----:B------:R-:W-:Y:S05]  /*0ed0*/  CALL.REL.NOINC `($__internal_0_$__cuda_sm3x_div_rn_noftz_f32_slowpath) ;  /* 0x0000000400087944 */ /* 0x000fea0003c00000 */
[----:B------:R-:W-:-:S07]  /*0ee0*/  MOV R5, R2 ;  /* 0x0000000200057202 */ /* 0x000fce0000000f00 */
.L_x_11:
[----:B------:R-:W-:Y:S05]  /*0ef0*/  BSYNC.RECONVERGENT B1 ;  /* 0x0000000000017941 */ /* 0x000fea0003800200 */
.L_x_10:
[----:B------:R-:W0:Y:S01]  /*0f00*/  LDC.64 R2, c[0x0][0x3b8] ;  /* 0x0000ee00ff027b82 */ /* 0x000e220000000a00 */
[----:B------:R-:W-:Y:S01]  /*0f10*/  FSETP.GT.AND P0, PT, R0, R5, PT ;  /* 0x000000050000720b */ /* 0x000fe20003f04000 */
[----:B------:R-:W-:-:S12]  /*0f20*/  IMAD.MOV.U32 R4, RZ, RZ, 0x7856e0d9 ;  /* 0x7856e0d9ff047424 */ /* 0x000fd800078e00ff */
[----:B------:R-:W-:Y:S01]  /*0f30*/  @P0 MOV R0, 0x7fffffff ;  /* 0x7fffffff00000802 */ /* 0x000fe20000000f00 */
[----:B0-----:R-:W-:Y:S01]  /*0f40*/  FFMA R3, R3, R4, -1.5615999460993159468e-37 ;  /* 0x82548dd103037423 */ /* 0x001fe20000000004 */
[----:B------:R-:W-:-:S04]  /*0f50*/  FADD R2, R2, 1.72939993726496333037e+36 ;  /* 0x7ba6890002027421 */ /* 0x000fc80000000000 */
[----:B------:R-:W-:-:S05]  /*0f60*/  FADD R3, R2, R3 ;  /* 0x0000000302037221 */ /* 0x000fca0000000000 */
[----:B------:R-:W-:-:S13]  /*0f70*/  FSETP.GTU.AND P0, PT, R0, R3, PT ;  /* 0x000000030000720b */ /* 0x000fda0003f0c000 */
[----:B------:R-:W-:Y:S05]  /*0f80*/  @P0 BRA `(.L_x_3) ;  /* 0x0000000000a80947 */ /* 0x000fea0003800000 */
[----:B------:R-:W0:Y:S08]  /*0f90*/  LDC R5, c[0x0][0x3c8] ;  /* 0x0000f200ff057b82 */ /* 0x000e300000000800 */
[----:B------:R-:W1:Y:S01]  /*0fa0*/  LDC R0, c[0x0][0x3c4] ;  /* 0x0000f100ff007b82 */ /* 0x000e620000000800 */
[----:B0-----:R-:W0:Y:S01]  /*0fb0*/  MUFU.RCP R2, R5 ;  /* 0x0000000500027308 */ /* 0x001e220000001000 */
[----:B-1----:R-:W-:-:S07]  /*0fc0*/  FMUL R0, R0, 1.8216880036222621922e-43 ;  /* 0x0000008200007820 */ /* 0x002fce0000400000 */
[----:B------:R-:W1:Y:S01]  /*0fd0*/  FCHK P0, R0, R5 ;  /* 0x0000000500007302 */ /* 0x000e620000000000 */
[----:B0-----:R-:W-:-:S04]  /*0fe0*/  FFMA R3, R2, -R5, 1 ;  /* 0x3f80000002037423 */ /* 0x001fc80000000805 */
[----:B------:R-:W-:-:S04]  /*0ff0*/  FFMA R3, R2, R3, R2 ;  /* 0x0000000302037223 */ /* 0x000fc80000000002 */
[----:B------:R-:W-:-:S04]  /*1000*/  FFMA R2, R0, R3, RZ ;  /* 0x0000000300027223 */ /* 0x000fc800000000ff */
[----:B------:R-:W-:-:S04]  /*1010*/  FFMA R4, R2, -R5, R0 ;  /* 0x8000000502047223 */ /* 0x000fc80000000000 */
[----:B------:R-:W-:Y:S01]  /*1020*/  FFMA R2, R3, R4, R2 ;  /* 0x0000000403027223 */ /* 0x000fe20000000002 */
[----:B-1----:R-:W-:Y:S06]  /*1030*/  @!P0 BRA `(.L_x_12) ;  /* 0x0000000000148947 */ /* 0x002fec0003800000 */
[----:B------:R-:W0:Y:S01]  /*1040*/  LDCU UR4, c[0x0][0x3c8] ;  /* 0x00007900ff0477ac */ /* 0x000e220008000800 */
[----:B------:R-:W-:Y:S02]  /*1050*/  MOV R2, R0 ;  /* 0x0000000000027202 */ /* 0x000fe40000000f00 */
[----:B------:R-:W-:Y:S01]  /*1060*/  MOV R4, 0x1090 ;  /* 0x0000109000047802 */ /* 0x000fe20000000f00 */
[----:B0-----:R-:W-:-:S07]  /*1070*/  IMAD.U32 R3, RZ, RZ, UR4 ;  /* 0x00000004ff037e24 */ /* 0x001fce000f8e00ff */
[----:B------:R-:W-:Y:S05]  /*1080*/  CALL.REL.NOINC `($__internal_0_$__cuda_sm3x_div_rn_noftz_f32_slowpath) ;  /* 0x00000000009c7944 */ /* 0x000fea0003c00000 */
.L_x_12:
[----:B------:R-:W0:Y:S01]  /*1090*/  LDC R3, c[0x0][0x3d0] ;  /* 0x0000f400ff037b82 */ /* 0x000e220000000800 */
[----:B------:R-:W-:Y:S01]  /*10a0*/  MOV R8, 0x3c80f082 ;  /* 0x3c80f08200087802 */ /* 0x000fe20000000f00 */
[----:B------:R-:W-:Y:S01]  /*10b0*/  HFMA2 R5, -RZ, RZ, 1.875, 0 ;  /* 0x3f800000ff057431 */ /* 0x000fe200000001ff */
[----:B------:R-:W1:Y:S05]  /*10c0*/  LDCU UR4, c[0x0][0x3cc] ;  /* 0x00007980ff0477ac */ /* 0x000e6a0008000800 */
[----:B------:R-:W2:Y:S01]  /*10d0*/  LDC R9, c[0x0][0x3c0] ;  /* 0x0000f000ff097b82 */ /* 0x000ea20000000800 */
[----:B0-----:R-:W-:-:S04]  /*10e0*/  FADD R3, R3, -1.4905611765023079183e-41 ;  /* 0x8000298d03037421 */ /* 0x001fc80000000000 */
[C---:B------:R-:W-:Y:S01]  /*10f0*/  FMUL R0, |R3|.reuse, 2.8853900432586669922 ;  /* 0x4038aa3b03007820 */ /* 0x040fe20000400200 */
[C---:B------:R-:W-:Y:S01]  /*1100*/  FMUL R7, R3.reuse, R3 ;  /* 0x0000000303077220 */ /* 0x040fe20000400000 */
[C---:B------:R-:W-:Y:S02]  /*1110*/  FSETP.GE.AND P1, PT, |R3|.reuse, 0.60000002384185791016, PT ;  /* 0x3f19999a0300780b */ /* 0x040fe40003f26200 */
[----:B------:R-:W-:Y:S01]  /*1120*/  FSETP.GE.AND P0, PT, |R3|, 9.010913848876953125, PT ;  /* 0x41102cb40300780b */ /* 0x000fe20003f06200 */
[----:B------:R-:W-:Y:S01]  /*1130*/  FFMA R8, R7, R8, -0.052303962409496307373 ;  /* 0xbd563cae07087423 */ /* 0x000fe20000000008 */
[----:B------:R-:W0:Y:S01]  /*1140*/  MUFU.EX2 R0, R0 ;  /* 0x0000000000007308 */ /* 0x000e220000000800 */
[----:B--2---:R-:W-:-:S04]  /*1150*/  FFMA R2, R9, 142.32000732421875, R2 ;  /* 0x430e51ec09027823 */ /* 0x004fc80000000002 */
[----:B------:R-:W-:Y:S01]  /*1160*/  FADD R2, -R2, 1.3655000193449335553e-36 ;  /* 0x03e853ea02027421 */ /* 0x000fe20000000100 */
[----:B0-----:R-:W-:Y:S01]  /*1170*/  FADD R4, R0, 1 ;  /* 0x3f80000000047421 */ /* 0x001fe20000000000 */
[----:B------:R-:W-:-:S04]  /*1180*/  FFMA R0, R7, R8, 0.1331529766321182251 ;  /* 0x3e08594107007423 */ /* 0x000fc80000000008 */
[C---:B------:R-:W-:Y:S01]  /*1190*/  FFMA R0, R7.reuse, R0, -0.33332768082618713379 ;  /* 0xbeaaa9ed07007423 */ /* 0x040fe20000000000 */
[----:B------:R-:W0:Y:S03]  /*11a0*/  MUFU.RCP R4, R4 ;  /* 0x0000000400047308 */ /* 0x000e260000001000 */
[----:B------:R-:W-:Y:S01]  /*11b0*/  FFMA R0, R7, R0, RZ ;  /* 0x0000000007007223 */ /* 0x000fe200000000ff */
[----:B0-----:R-:W-:-:S05]  /*11c0*/  FFMA R5, R4, -2, R5 ;  /* 0xc000000004057823 */ /* 0x001fca0000000005 */
[----:B------:R-:W-:-:S04]  /*11d0*/  FSEL R4, R5, 1, !P0 ;  /* 0x3f80000005047808 */ /* 0x000fc80004000000 */
[--C-:B------:R-:W-:Y:S01]  /*11e0*/  LOP3.LUT R4, R4, 0x80000000, R3.reuse, 0xb8, !PT ;  /* 0x8000000004047812 */ /* 0x100fe200078eb803 */
[----:B------:R-:W-:-:S04]  /*11f0*/  @!P1 FFMA R4, R3, R0, R3 ;  /* 0x0000000003049223 */ /* 0x000fc80000000003 */
[----:B-1----:R-:W-:-:S04]  /*1200*/  FADD R4, R4, UR4 ;  /* 0x0000000404047e21 */ /* 0x002fc80008000000 */
[----:B------:R-:W-:-:S04]  /*1210*/  FADD R3, R4, 1.9618178500547438993e-44 ;  /* 0x0000000e04037421 */ /* 0x000fc80000000000 */
[----:B------:R-:W-:-:S07]  /*1220*/  FADD R0, R2, R3 ;  /* 0x0000000302007221 */ /* 0x000fce0000000000 */
.L_x_3:
[----:B------:R-:W-:Y:S05]  /*1230*/  BSYNC.RECONVERGENT B0 ;  /* 0x0000000000007941 */ /* 0x000fea0003800200 */
.L_x_2:
[----:B------:R-:W0:Y:S01]  /*1240*/  F2F.F64.F32 R2, R0 ;  /* 0x0000000000027310 */ /* 0x000e220000201800 */
[----:B------:R-:W-:Y:S01]  /*1250*/  MOV R8, 0x0 ;  /* 0x0000000000087802 */ /* 0x000fe20000000f00 */
[----:B------:R-:W1:Y:S01]  /*1260*/  LDCU.64 UR6, c[0x4][0x8] ;  /* 0x01000100ff0677ac */ /* 0x000e620008000a00 */
[----:B------:R-:W-:-:S04]  /*1270*/  IADD3 R6, P0, P1, R1, 0x20, R6 ;  /* 0x0000002001067810 */ /* 0x000fc8000791e006 */
[----:B------:R-:W2:Y:S01]  /*1280*/  LDC.64 R8, c[0x4][R8] ;  /* 0x0100000008087b82 */ /* 0x000ea20000000a00 */
[----:B------:R-:W-:Y:S01]  /*1290*/  IADD3.X R7, PT, PT, RZ, UR5, RZ, P0, P1 ;  /* 0x00000005ff077c10 */ /* 0x000fe200087e24ff */
[----:B0-----:R0:W-:Y:S01]  /*12a0*/  STL.64 [R1+0x20], R2 ;  /* 0x0000200201007387 */ /* 0x0011e20000100a00 */
[----:B-1----:R-:W-:Y:S01]  /*12b0*/  IMAD.U32 R4, RZ, RZ, UR6 ;  /* 0x00000006ff047e24 */ /* 0x002fe2000f8e00ff */
[----:B------:R-:W-:-:S07]  /*12c0*/  MOV R5, UR7 ;  /* 0x0000000700057c02 */ /* 0x000fce0008000f00 */
[----:B------:R-:W-:-:S07]  /*12d0*/  LEPC R20, `(.L_x_13) ;  /* 0x000000001014794e */ /* 0x000fce0000000000 */
[----:B0-2---:R-:W-:Y:S05]  /*12e0*/  CALL.ABS.NOINC R8 ;  /* 0x0000000008007343 */ /* 0x005fea0003c00000 */
.L_x_13:
[----:B------:R-:W-:Y:S05]  /*12f0*/  EXIT ;  /* 0x000000000000794d */ /* 0x000fea0003800000 */
        .weak           $__internal_0_$__cuda_sm3x_div_rn_noftz_f32_slowpath
        .type           $__internal_0_$__cuda_sm3x_div_rn_noftz_f32_slowpath,@function
        .size           $__internal_0_$__cuda_sm3x_div_rn_noftz_f32_slowpath,(.L_x_26 - $__internal_0_$__cuda_sm3x_div_rn_noftz_f32_slowpath)
$__internal_0_$__cuda_sm3x_div_rn_noftz_f32_slowpath:
[----:B------:R-:W-:Y:S01]  /*1300*/  SHF.R.U32.HI R7, RZ, 0x17, R3 ;  /* 0x00000017ff077819 */ /* 0x000fe20000011603 */
[----:B------:R-:W-:Y:S01]  /*1310*/  BSSY.RECONVERGENT B2, `(.L_x_14) ;  /* 0x0000062000027945 */ /* 0x000fe20003800200 */
[----:B------:R-:W-:Y:S02]  /*1320*/  SHF.R.U32.HI R5, RZ, 0x17, R2 ;  /* 0x00000017ff057819 */ /* 0x000fe40000011602 */
[----:B------:R-:W-:Y:S02]  /*1330*/  LOP3.LUT R12, R7, 0xff, RZ, 0xc0, !PT ;  /* 0x000000ff070c7812 */ /* 0x000fe400078ec0ff */
[----:B------:R-:W-:Y:S02]  /*1340*/  LOP3.LUT R10, R5, 0xff, RZ, 0xc0, !PT ;  /* 0x000000ff050a7812 */ /* 0x000fe400078ec0ff */
[----:B------:R-:W-:-:S03]  /*1350*/  IADD3 R8, PT, PT, R12, -0x1, RZ ;  /* 0xffffffff0c087810 */ /* 0x000fc60007ffe0ff */
[----:B------:R-:W-:Y:S01]  /*1360*/  VIADD R7, R10, 0xffffffff ;  /* 0xffffffff0a077836 */ /* 0x000fe20000000000 */
[----:B------:R-:W-:-:S04]  /*1370*/  ISETP.GT.U32.AND P0, PT, R8, 0xfd, PT ;  /* 0x000000fd0800780c */ /* 0x000fc80003f04070 */
[----:B------:R-:W-:-:S13]  /*1380*/  ISETP.GT.U32.OR P0, PT, R7, 0xfd, P0 ;  /* 0x000000fd0700780c */ /* 0x000fda0000704470 */
[----:B------:R-:W-:Y:S01]  /*1390*/  @!P0 MOV R5, RZ ;  /* 0x000000ff00058202 */ /* 0x000fe20000000f00 */
[----:B------:R-:W-:Y:S06]  /*13a0*/  @!P0 BRA `(.L_x_15) ;  /* 0x00000000005c8947 */ /* 0x000fec0003800000 */
[----:B------:R-:W-:Y:S02]  /*13b0*/  FSETP.GTU.FTZ.AND P0, PT, |R2|, +INF , PT ;  /* 0x7f8000000200780b */ /* 0x000fe40003f1c200 */
[----:B------:R-:W-:-:S04]  /*13c0*/  FSETP.GTU.FTZ.AND P1, PT, |R3|, +INF , PT ;  /* 0x7f8000000300780b */ /* 0x000fc80003f3c200 */
[----:B------:R-:W-:-:S13]  /*13d0*/  PLOP3.LUT P0, PT, P0, P1, PT, 0xf8, 0x8f ;  /* 0x00000000008f781c */ /* 0x000fda0000703f70 */
[----:B------:R-:W-:Y:S05]  /*13e0*/  @P0 BRA `(.L_x_16) ;  /* 0x00000004004c0947 */ /* 0x000fea0003800000 */
[----:B------:R-:W-:-:S13]  /*13f0*/  LOP3.LUT P0, RZ, R3, 0x7fffffff, R2, 0xc8, !PT ;  /* 0x7fffffff03ff7812 */ /* 0x000fda000780c802 */
[----:B------:R-:W-:Y:S05]  /*1400*/  @!P0 BRA `(.L_x_17) ;  /* 0x00000004003c8947 */ /* 0x000fea0003800000 */
[C---:B------:R-:W-:Y:S02]  /*1410*/  FSETP.NEU.FTZ.AND P2, PT, |R2|.reuse, +INF , PT ;  /* 0x7f8000000200780b */ /* 0x040fe40003f5d200 */
[----:B------:R-:W-:Y:S02]  /*1420*/  FSETP.NEU.FTZ.AND P1, PT, |R3|, +INF , PT ;  /* 0x7f8000000300780b */ /* 0x000fe40003f3d200 */
[----:B------:R-:W-:-:S11]  /*1430*/  FSETP.NEU.FTZ.AND P0, PT, |R2|, +INF , PT ;  /* 0x7f8000000200780b */ /* 0x000fd60003f1d200 */
[----:B------:R-:W-:Y:S05]  /*1440*/  @!P1 BRA !P2, `(.L_x_17) ;  /* 0x00000004002c9947 */ /* 0x000fea0005000000 */
[----:B------:R-:W-:-:S04]  /*1450*/  LOP3.LUT P2, RZ, R2, 0x7fffffff, RZ, 0xc0, !PT ;  /* 0x7fffffff02ff7812 */ /* 0x000fc8000784c0ff */
[----:B------:R-:W-:-:S13]  /*1460*/  PLOP3.LUT P1, PT, P1, P2, PT, 0x2f, 0xf2 ;  /* 0x0000000000f2781c */ /* 0x000fda0000f24577 */
[----:B------:R-:W-:Y:S05]  /*1470*/  @P1 BRA `(.L_x_18) ;  /* 0x0000000400181947 */ /* 0x000fea0003800000 */
[----:B------:R-:W-:-:S04]  /*1480*/  LOP3.LUT P1, RZ, R3, 0x7fffffff, RZ, 0xc0, !PT ;  /* 0x7fffffff03ff7812 */ /* 0x000fc8000782c0ff */
[----:B------:R-:W-:-:S13]  /*1490*/  PLOP3.LUT P0, PT, P0, P1, PT, 0x2f, 0xf2 ;  /* 0x0000000000f2781c */ /* 0x000fda0000702577 */
[----:B------:R-:W-:Y:S05]  /*14a0*/  @P0 BRA `(.L_x_19) ;  /* 0x0000000400000947 */ /* 0x000fea0003800000 */
[----:B------:R-:W-:Y:S02]  /*14b0*/  ISETP.GE.AND P0, PT, R7, RZ, PT ;  /* 0x000000ff0700720c */ /* 0x000fe40003f06270 */
[----:B------:R-:W-:-:S11]  /*14c0*/  ISETP.GE.AND P1, PT, R8, RZ, PT ;  /* 0x000000ff0800720c */ /* 0x000fd60003f26270 */
[----:B------:R-:W-:Y:S01]  /*14d0*/  @P0 MOV R5, RZ ;  /* 0x000000ff00050202 */ /* 0x000fe20000000f00 */
[----:B------:R-:W-:Y:S02]  /*14e0*/  @!P0 IMAD.MOV.U32 R5, RZ, RZ, -0x40 ;  /* 0xffffffc0ff058424 */ /* 0x000fe400078e00ff */
[----:B------:R-:W-:Y:S01]  /*14f0*/  @!P0 FFMA R2, R2, 1.84467440737095516160e+19, RZ ;  /* 0x5f80000002028823 */ /* 0x000fe200000000ff */
[----:B------:R-:W-:Y:S02]  /*1500*/  @!P1 FFMA R3, R3, 1.84467440737095516160e+19, RZ ;  /* 0x5f80000003039823 */ /* 0x000fe400000000ff */
[----:B------:R-:W-:-:S07]  /*1510*/  @!P1 IADD3 R5, PT, PT, R5, 0x40, RZ ;  /* 0x0000004005059810 */ /* 0x000fce0007ffe0ff */
.L_x_15:
[----:B------:R-:W-:Y:S01]  /*1520*/  LEA R8, R12, 0xc0800000, 0x17 ;  /* 0xc08000000c087811 */ /* 0x000fe200078eb8ff */
[----:B------:R-:W-:Y:S03]  /*1530*/  BSSY.RECONVERGENT B3, `(.L_x_20) ;  /* 0x0000036000037945 */ /* 0x000fe60003800200 */
[----:B------:R-:W-:Y:S01]  /*1540*/  IADD3 R8, PT, PT, -R8, R3, RZ ;  /* 0x0000000308087210 */ /* 0x000fe20007ffe1ff */
[----:B------:R-:W-:-:S03]  /*1550*/  VIADD R3, R10, 0xffffff81 ;  /* 0xffffff810a037836 */ /* 0x000fc60000000000 */
[----:B------:R0:W1:Y:S01]  /*1560*/  MUFU.RCP R7, R8 ;  /* 0x0000000800077308 */ /* 0x0000620000001000 */
[----:B------:R-:W-:Y:S01]  /*1570*/  FADD.FTZ R9, -R8, -RZ ;  /* 0x800000ff08097221 */ /* 0x000fe20000010100 */
[C---:B------:R-:W-:Y:S01]  /*1580*/  IMAD R2, R3.reuse, -0x800000, R2 ;  /* 0xff80000003027824 */ /* 0x040fe200078e0202 */
[----:B0-----:R-:W-:-:S04]  /*1590*/  IADD3 R8, PT, PT, R3, 0x7f, -R12 ;  /* 0x0000007f03087810 */ /* 0x001fc80007ffe80c */
[----:B------:R-:W-:Y:S01]  /*15a0*/  IADD3 R8, PT, PT, R8, R5, RZ ;  /* 0x0000000508087210 */ /* 0x000fe20007ffe0ff */
[----:B-1----:R-:W-:-:S04]  /*15b0*/  FFMA R10, R7, R9, 1 ;  /* 0x3f800000070a7423 */ /* 0x002fc80000000009 */
[----:B------:R-:W-:-:S04]  /*15c0*/  FFMA R14, R7, R10, R7 ;  /* 0x0000000a070e7223 */ /* 0x000fc80000000007 */
[----:B------:R-:W-:-:S04]  /*15d0*/  FFMA R7, R2, R14, RZ ;  /* 0x0000000e02077223 */ /* 0x000fc800000000ff */
[----:B------:R-:W-:-:S04]  /*15e0*/  FFMA R10, R9, R7, R2 ;  /* 0x00000007090a7223 */ /* 0x000fc80000000002 */
[----:B------:R-:W-:-:S04]  /*15f0*/  FFMA R7, R14, R10, R7 ;  /* 0x0000000a0e077223 */ /* 0x000fc80000000007 */
[----:B------:R-:W-:-:S04]  /*1600*/  FFMA R10, R9, R7, R2 ;  /* 0x00000007090a7223 */ /* 0x000fc80000000002 */
[----:B------:R-:W-:-:S05]  /*1610*/  FFMA R2, R14, R10, R7 ;  /* 0x0000000a0e027223 */ /* 0x000fca0000000007 */
[----:B------:R-:W-:-:S04]  /*1620*/  SHF.R.U32.HI R3, RZ, 0x17, R2 ;  /* 0x00000017ff037819 */ /* 0x000fc80000011602 */
[----:B------:R-:W-:-:S04]  /*1630*/  LOP3.LUT R3, R3, 0xff, RZ, 0xc0, !PT ;  /* 0x000000ff03037812 */ /* 0x000fc800078ec0ff */
[----:B------:R-:W-:-:S05]  /*1640*/  IADD3 R9, PT, PT, R3, R8, RZ ;  /* 0x0000000803097210 */ /* 0x000fca0007ffe0ff */
[----:B------:R-:W-:-:S05]  /*1650*/  VIADD R3, R9, 0xffffffff ;  /* 0xffffffff09037836 */ /* 0x000fca0000000000 */
[----:B------:R-:W-:-:S13]  /*1660*/  ISETP.GE.U32.AND P0, PT, R3, 0xfe, PT ;  /* 0x000000fe0300780c */ /* 0x000fda0003f06070 */
[----:B------:R-:W-:Y:S05]  /*1670*/  @!P0 BRA `(.L_x_21) ;  /* 0x0000000000808947 */ /* 0x000fea0003800000 */
[----:B------:R-:W-:-:S13]  /*1680*/  ISETP.GT.AND P0, PT, R9, 0xfe, PT ;  /* 0x000000fe0900780c */ /* 0x000fda0003f04270 */
[----:B------:R-:W-:Y:S05]  /*1690*/  @P0 BRA `(.L_x_22) ;  /* 0x00000000006c0947 */ /* 0x000fea0003800000 */
[----:B------:R-:W-:-:S13]  /*16a0*/  ISETP.GE.AND P0, PT, R9, 0x1, PT ;  /* 0x000000010900780c */ /* 0x000fda0003f06270 */
[----:B------:R-:W-:Y:S05]  /*16b0*/  @P0 BRA `(.L_x_23) ;  /* 0x0000000000740947 */ /* 0x000fea0003800000 */
[----:B------:R-:W-:Y:S02]  /*16c0*/  ISETP.GE.AND P0, PT, R9, -0x18, PT ;  /* 0xffffffe80900780c */ /* 0x000fe40003f06270 */
[----:B------:R-:W-:-:S11]  /*16d0*/  LOP3.LUT R2, R2, 0x80000000, RZ, 0xc0, !PT ;  /* 0x8000000002027812 */ /* 0x000fd600078ec0ff */
[----:B------:R-:W-:Y:S05]  /*16e0*/  @!P0 BRA `(.L_x_23) ;  /* 0x0000000000688947 */ /* 0x000fea0003800000 */
[CCC-:B------:R-:W-:Y:S01]  /*16f0*/  FFMA.RZ R3, R14.reuse, R10.reuse, R7.reuse ;  /* 0x0000000a0e037223 */ /* 0x1c0fe2000000c007 */
[CCC-:B------:R-:W-:Y:S01]  /*1700*/  FFMA.RM R8, R14.reuse, R10.reuse, R7.reuse ;  /* 0x0000000a0e087223 */ /* 0x1c0fe20000004007 */
[C---:B------:R-:W-:Y:S02]  /*1710*/  ISETP.NE.AND P2, PT, R9.reuse, RZ, PT ;  /* 0x000000ff0900720c */ /* 0x040fe40003f45270 */
[----:B------:R-:W-:Y:S02]  /*1720*/  ISETP.NE.AND P1, PT, R9, RZ, PT ;  /* 0x000000ff0900720c */ /* 0x000fe40003f25270 */
[----:B------:R-:W-:Y:S01]  /*1730*/  LOP3.LUT R5, R3, 0x7fffff, RZ, 0xc0, !PT ;  /* 0x007fffff03057812 */ /* 0x000fe200078ec0ff */
[----:B------:R-:W-:Y:S01]  /*1740*/  FFMA.RP R3, R14, R10, R7 ;  /* 0x0000000a0e037223 */ /* 0x000fe20000008007 */
[----:B------:R-:W-:Y:S02]  /*1750*/  IADD3 R10, PT, PT, R9, 0x20, RZ ;  /* 0x00000020090a7810 */ /* 0x000fe40007ffe0ff */
[----:B------:R-:W-:-:S02]  /*1760*/  LOP3.LUT R5, R5, 0x800000, RZ, 0xfc, !PT ;  /* 0x0080000005057812 */ /* 0x000fc400078efcff */
[----:B------:R-:W-:Y:S02]  /*1770*/  IADD3 R7, PT, PT, -R9, RZ, RZ ;  /* 0x000000ff09077210 */ /* 0x000fe40007ffe1ff */
[----:B------:R-:W-:Y:S02]  /*1780*/  SHF.L.U32 R10, R5, R10, RZ ;  /* 0x0000000a050a7219 */ /* 0x000fe400000006ff */
[----:B------:R-:W-:Y:S02]  /*1790*/  FSETP.NEU.FTZ.AND P0, PT, R3, R8, PT ;  /* 0x000000080300720b */ /* 0x000fe40003f1d000 */
[----:B------:R-:W-:Y:S02]  /*17a0*/  SEL R8, R7, RZ, P2 ;  /* 0x000000ff07087207 */ /* 0x000fe40001000000 */
[----:B------:R-:W-:Y:S02]  /*17b0*/  ISETP.NE.AND P1, PT, R10, RZ, P1 ;  /* 0x000000ff0a00720c */ /* 0x000fe40000f25270 */
[----:B------:R-:W-:-:S02]  /*17c0*/  SHF.R.U32.HI R8, RZ, R8, R5 ;  /* 0x00000008ff087219 */ /* 0x000fc40000011605 */
[----:B------:R-:W-:Y:S02]  /*17d0*/  PLOP3.LUT P0, PT, P0, P1, PT, 0xf8, 0x8f ;  /* 0x00000000008f781c */ /* 0x000fe40000703f70 */
[----:B------:R-:W-:Y:S02]  /*17e0*/  SHF.R.U32.HI R10, RZ, 0x1, R8 ;  /* 0x00000001ff0a7819 */ /* 0x000fe40000011608 */
[----:B------:R-:W-:-:S04]  /*17f0*/  SEL R3, RZ, 0x1, !P0 ;  /* 0x00000001ff037807 */ /* 0x000fc80004000000 */
[----:B------:R-:W-:-:S04]  /*1800*/  LOP3.LUT R3, R3, 0x1, R10, 0xf8, !PT ;  /* 0x0000000103037812 */ /* 0x000fc800078ef80a */
[----:B------:R-:W-:-:S05]  /*1810*/  LOP3.LUT R3, R3, R8, RZ, 0xc0, !PT ;  /* 0x0000000803037212 */ /* 0x000fca00078ec0ff */
[----:B------:R-:W-:-:S05]  /*1820*/  IMAD.IADD R3, R10, 0x1, R3 ;  /* 0x000000010a037824 */ /* 0x000fca00078e0203 */
[----:B------:R-:W-:Y:S01]  /*1830*/  LOP3.LUT R2, R3, R2, RZ, 0xfc, !PT ;  /* 0x0000000203027212 */ /* 0x000fe200078efcff */
[----:B------:R-:W-:Y:S06]  /*1840*/  BRA `(.L_x_23) ;  /* 0x0000000000107947 */ /* 0x000fec0003800000 */
.L_x_22:
[----:B------:R-:W-:-:S04]  /*1850*/  LOP3.LUT R2, R2, 0x80000000, RZ, 0xc0, !PT ;  /* 0x8000000002027812 */ /* 0x000fc800078ec0ff */
[----:B------:R-:W-:Y:S01]  /*1860*/  LOP3.LUT R2, R2, 0x7f800000, RZ, 0xfc, !PT ;  /* 0x7f80000002027812 */ /* 0x000fe200078efcff */
[----:B------:R-:W-:Y:S06]  /*1870*/  BRA `(.L_x_23) ;  /* 0x0000000000047947 */ /* 0x000fec0003800000 */
.L_x_21:
[----:B------:R-:W-:-:S07]  /*1880*/  LEA R2, R8, R2, 0x17 ;  /* 0x0000000208027211 */ /* 0x000fce00078eb8ff */
.L_x_23:
[----:B------:R-:W-:Y:S05]  /*1890*/  BSYNC.RECONVERGENT B3 ;  /* 0x0000000000037941 */ /* 0x000fea0003800200 */
.L_x_20:
[----:B------:R-:W-:Y:S05]  /*18a0*/  BRA `(.L_x_24) ;  /* 0x0000000000207947 */ /* 0x000fea0003800000 */
.L_x_19:
[----:B------:R-:W-:-:S04]  /*18b0*/  LOP3.LUT R2, R3, 0x80000000, R2, 0x48, !PT ;  /* 0x8000000003027812 */ /* 0x000fc800078e4802 */
[----:B------:R-:W-:Y:S01]  /*18c0*/  LOP3.LUT R2, R2, 0x7f800000, RZ, 0xfc, !PT ;  /* 0x7f80000002027812 */ /* 0x000fe200078efcff */
[----:B------:R-:W-:Y:S06]  /*18d0*/  BRA `(.L_x_24) ;  /* 0x0000000000147947 */ /* 0x000fec0003800000 */
.L_x_18:
[----:B------:R-:W-:Y:S01]  /*18e0*/  LOP3.LUT R2, R3, 0x80000000, R2, 0x48, !PT ;  /* 0x8000000003027812 */ /* 0x000fe200078e4802 */
[----:B------:R-:W-:Y:S06]  /*18f0*/  BRA `(.L_x_24) ;  /* 0x00000000000c7947 */ /* 0x000fec0003800000 */
.L_x_17:
[----:B------:R-:W0:Y:S01]  /*1900*/  MUFU.RSQ R2, -QNAN ;  /* 0xffc0000000027908 */ /* 0x000e220000001400 */
[----:B------:R-:W-:Y:S05]  /*1910*/  BRA `(.L_x_24) ;  /* 0x0000000000047947 */ /* 0x000fea0003800000 */
.L_x_16:
[----:B------:R-:W-:-:S07]  /*1920*/  FADD.FTZ R2, R2, R3 ;  /* 0x0000000302027221 */ /* 0x000fce0000010000 */
.L_x_24:
[----:B------:R-:W-:Y:S05]  /*1930*/  BSYNC.RECONVERGENT B2 ;  /* 0x0000000000027941 */ /* 0x000fea0003800200 */
.L_x_14:
[----:B------:R-:W-:-:S04]  /*1940*/  HFMA2 R5, -RZ, RZ, 0, 0 ;  /* 0x00000000ff057431 */ /* 0x000fc800000001ff */
[----:B0-----:R-:W-:Y:S05]  /*1950*/  RET.REL.NODEC R4 `(_Z7computefffffffffffffffffffff) ;  /* 0xffffffe404a87950 */ /* 0x001fea0003c3ffff */
.L_x_25:
[----:B------:R-:W-:-:S00]  /*1960*/  BRA `(.L_x_25) ;  /* 0xfffffffc00fc7947 */ /* 0x000fc0000383ffff */
[----:B------:R-:W-:-:S00]  /*1970*/  NOP ;  /* 0x0000000000007918 */ /* 0x000fc00000000000 */
        /* <DEDUP_REMOVED lines=8> */
.L_x_26:


//--------------------- .nv.global.init           --------------------------
	.section	.nv.global.init,"aw",@progbits
	.align	4
.nv.global.init:
	.type		__cudart_i2opi_f,@object
	.size		__cudart_i2opi_f,($str - __cudart_i2opi_f)
__cudart_i2opi_f:
        /*0000*/ 	.byte	0x41, 0x90, 0x43, 0x3c, 0x99, 0x95, 0x62, 0xdb, 0xc0, 0xdd, 0x34, 0xf5, 0xd1, 0x57, 0x27, 0xfc
        /*0010*/ 	.byte	0x29, 0x15, 0x44, 0x4e, 0x6e, 0x83, 0xf9, 0xa2
	.type		$str,@object
	.size		$str,(.L_0 - $str)
$str:
        /*0018*/ 	.byte	0x25, 0x2e, 0x31, 0x37, 0x67, 0x0a, 0x00
.L_0:


//--------------------- .nv.shared.reserved.0     --------------------------
	.section	.nv.shared.reserved.0,"aw",@nobits
	.weak		__nv_reservedSMEM_offset_0_alias
	.size		__nv_reservedSMEM_offset_0_alias, 0, 64
	.other		__nv_reservedSMEM_offset_0_alias,@"STO_CUDA_RESERVED_SHARED STV_DEFAULT"
__nv_reservedSMEM_offset_0_alias:
	.zero		0
	.zero		64


//--------------------- .nv.constant0._Z7computefffffffffffffffffffff --------------------------
	.section	.nv.constant0._Z7computefffffffffffffffffffff,"a",@progbits
	.sectionflags	@""
	.align	4
.nv.constant0._Z7computefffffffffffffffffffff:
	.zero		980


//--------------------- SYMBOLS --------------------------

	.type		.nv.reservedSmem.offset0,@object
	.size		.nv.reservedSmem.offset0,0x4
	.type		vprintf,@function
